//
// Generated by NVIDIA NVVM Compiler
//
// Compiler Build ID: CL-36424714
// Cuda compilation tools, release 13.0, V13.0.88
// Based on NVVM 20.0.0
//

.version 9.0
.target sm_100
.address_size 64

	// .globl	_Z8sgemm_V3P6__halfS0_S0_iii
// _ZZ8sgemm_V3P6__halfS0_S0_iiiE3s_a has been demoted
// _ZZ8sgemm_V3P6__halfS0_S0_iiiE3s_b has been demoted

.visible .entry _Z8sgemm_V3P6__halfS0_S0_iii(
	.param .u64 .ptr .align 1 _Z8sgemm_V3P6__halfS0_S0_iii_param_0,
	.param .u64 .ptr .align 1 _Z8sgemm_V3P6__halfS0_S0_iii_param_1,
	.param .u64 .ptr .align 1 _Z8sgemm_V3P6__halfS0_S0_iii_param_2,
	.param .u32 _Z8sgemm_V3P6__halfS0_S0_iii_param_3,
	.param .u32 _Z8sgemm_V3P6__halfS0_S0_iii_param_4,
	.param .u32 _Z8sgemm_V3P6__halfS0_S0_iii_param_5
)
{
	.reg .pred 	%p<3>;
	.reg .b16 	%rs<521>;
	.reg .b32 	%r<402>;
	.reg .b32 	%f<1539>;
	.reg .b64 	%rd<31>;
	// demoted variable
	.shared .align 2 .b8 _ZZ8sgemm_V3P6__halfS0_S0_iiiE3s_a[4096];
	// demoted variable
	.shared .align 2 .b8 _ZZ8sgemm_V3P6__halfS0_S0_iiiE3s_b[4096];
	ld.param.u64 	%rd1, [_Z8sgemm_V3P6__halfS0_S0_iii_param_0];
	ld.param.u64 	%rd2, [_Z8sgemm_V3P6__halfS0_S0_iii_param_1];
	ld.param.u32 	%r16, [_Z8sgemm_V3P6__halfS0_S0_iii_param_4];
	ld.param.u32 	%r17, [_Z8sgemm_V3P6__halfS0_S0_iii_param_5];
	cvta.to.global.u64 	%rd4, %rd2;
	cvta.to.global.u64 	%rd5, %rd1;
	mov.u32 	%r22, %ctaid.x;
	mov.u32 	%r23, %ctaid.y;
	mov.u32 	%r24, %tid.x;
	mov.u32 	%r25, %tid.y;
	mov.u32 	%r26, %ntid.x;
	mad.lo.s32 	%r27, %r25, %r26, %r24;
	shr.u32 	%r28, %r27, 1;
	shl.b32 	%r29, %r27, 2;
	and.b32  	%r30, %r29, 4;
	shr.u32 	%r1, %r27, 5;
	and.b32  	%r2, %r29, 124;
	shl.b32 	%r31, %r23, 7;
	add.s32 	%r32, %r31, %r28;
	shl.b32 	%r3, %r22, 7;
	or.b32  	%r33, %r2, %r3;
	mad.lo.s32 	%r4, %r17, %r32, %r30;
	mad.lo.s32 	%r34, %r16, %r1, %r33;
	mul.wide.s32 	%rd6, %r4, 2;
	add.s64 	%rd7, %rd5, %rd6;
	ld.global.nc.u32 	%r18, [%rd7];
	ld.global.nc.u32 	%r20, [%rd7+4];
	mul.wide.s32 	%rd8, %r34, 2;
	add.s64 	%rd9, %rd4, %rd8;
	ld.global.nc.u32 	%r35, [%rd9];
	ld.global.nc.u32 	%r36, [%rd9+4];
	// begin inline asm
	{.reg .f16 low,high;
 mov.b32 {low,high}, %r18;
 mov.b16 %rs1, low;}
	// end inline asm
	shl.b32 	%r37, %r27, 10;
	and.b32  	%r38, %r37, 1024;
	mov.u32 	%r39, _ZZ8sgemm_V3P6__halfS0_S0_iiiE3s_a;
	add.s32 	%r40, %r39, %r38;
	and.b32  	%r41, %r27, -2;
	add.s32 	%r42, %r40, %r41;
	st.shared.u16 	[%r42], %rs1;
	// begin inline asm
	{.reg .f16 low,high;
 mov.b32 {low,high}, %r18;
 mov.b16 %rs2, high;}
	// end inline asm
	st.shared.u16 	[%r42+256], %rs2;
	// begin inline asm
	{.reg .f16 low,high;
 mov.b32 {low,high}, %r20;
 mov.b16 %rs3, low;}
	// end inline asm
	st.shared.u16 	[%r42+512], %rs3;
	// begin inline asm
	{.reg .f16 low,high;
 mov.b32 {low,high}, %r20;
 mov.b16 %rs4, high;}
	// end inline asm
	st.shared.u16 	[%r42+768], %rs4;
	shl.b32 	%r43, %r1, 8;
	mov.u32 	%r44, _ZZ8sgemm_V3P6__halfS0_S0_iiiE3s_b;
	add.s32 	%r45, %r44, %r43;
	shl.b32 	%r46, %r27, 3;
	and.b32  	%r47, %r46, 248;
	add.s32 	%r48, %r45, %r47;
	st.shared.u32 	[%r48], %r35;
	st.shared.u32 	[%r48+4], %r36;
	setp.lt.s32 	%p1, %r17, 9;
	mov.f32 	%f1475, 0f00000000;
	mov.f32 	%f1476, %f1475;
	mov.f32 	%f1477, %f1475;
	mov.f32 	%f1478, %f1475;
	mov.f32 	%f1479, %f1475;
	mov.f32 	%f1480, %f1475;
	mov.f32 	%f1481, %f1475;
	mov.f32 	%f1482, %f1475;
	mov.f32 	%f1483, %f1475;
	mov.f32 	%f1484, %f1475;
	mov.f32 	%f1485, %f1475;
	mov.f32 	%f1486, %f1475;
	mov.f32 	%f1487, %f1475;
	mov.f32 	%f1488, %f1475;
	mov.f32 	%f1489, %f1475;
	mov.f32 	%f1490, %f1475;
	mov.f32 	%f1491, %f1475;
	mov.f32 	%f1492, %f1475;
	mov.f32 	%f1493, %f1475;
	mov.f32 	%f1494, %f1475;
	mov.f32 	%f1495, %f1475;
	mov.f32 	%f1496, %f1475;
	mov.f32 	%f1497, %f1475;
	mov.f32 	%f1498, %f1475;
	mov.f32 	%f1499, %f1475;
	mov.f32 	%f1500, %f1475;
	mov.f32 	%f1501, %f1475;
	mov.f32 	%f1502, %f1475;
	mov.f32 	%f1503, %f1475;
	mov.f32 	%f1504, %f1475;
	mov.f32 	%f1505, %f1475;
	mov.f32 	%f1506, %f1475;
	mov.f32 	%f1507, %f1475;
	mov.f32 	%f1508, %f1475;
	mov.f32 	%f1509, %f1475;
	mov.f32 	%f1510, %f1475;
	mov.f32 	%f1511, %f1475;
	mov.f32 	%f1512, %f1475;
	mov.f32 	%f1513, %f1475;
	mov.f32 	%f1514, %f1475;
	mov.f32 	%f1515, %f1475;
	mov.f32 	%f1516, %f1475;
	mov.f32 	%f1517, %f1475;
	mov.f32 	%f1518, %f1475;
	mov.f32 	%f1519, %f1475;
	mov.f32 	%f1520, %f1475;
	mov.f32 	%f1521, %f1475;
	mov.f32 	%f1522, %f1475;
	mov.f32 	%f1523, %f1475;
	mov.f32 	%f1524, %f1475;
	mov.f32 	%f1525, %f1475;
	mov.f32 	%f1526, %f1475;
	mov.f32 	%f1527, %f1475;
	mov.f32 	%f1528, %f1475;
	mov.f32 	%f1529, %f1475;
	mov.f32 	%f1530, %f1475;
	mov.f32 	%f1531, %f1475;
	mov.f32 	%f1532, %f1475;
	mov.f32 	%f1533, %f1475;
	mov.f32 	%f1534, %f1475;
	mov.f32 	%f1535, %f1475;
	mov.f32 	%f1536, %f1475;
	mov.f32 	%f1537, %f1475;
	mov.f32 	%f1538, %f1475;
	@%p1 bra 	$L__BB0_3;
	ld.param.u32 	%r395, [_Z8sgemm_V3P6__halfS0_S0_iii_param_4];
	add.s32 	%r50, %r17, 7;
	shr.u32 	%r51, %r50, 3;
	neg.s32 	%r401, %r51;
	add.s32 	%r400, %r4, 8;
	add.s32 	%r52, %r1, 8;
	mad.lo.s32 	%r53, %r395, %r52, %r3;
	add.s32 	%r399, %r53, %r2;
	mov.f32 	%f1475, 0f00000000;
	mov.b32 	%r398, 0;
$L__BB0_2:
	ld.param.u32 	%r396, [_Z8sgemm_V3P6__halfS0_S0_iii_param_4];
	ld.param.u64 	%rd29, [_Z8sgemm_V3P6__halfS0_S0_iii_param_1];
	ld.param.u64 	%rd28, [_Z8sgemm_V3P6__halfS0_S0_iii_param_0];
	mul.wide.s32 	%rd10, %r400, 2;
	cvta.to.global.u64 	%rd11, %rd28;
	add.s64 	%rd12, %rd11, %rd10;
	add.s32 	%r398, %r398, 1;
	ld.global.nc.u32 	%r182, [%rd12];
	ld.global.nc.u32 	%r184, [%rd12+4];
	cvta.to.global.u64 	%rd13, %rd29;
	mul.wide.s32 	%rd14, %r399, 2;
	add.s64 	%rd15, %rd13, %rd14;
	ld.global.nc.u32 	%r186, [%rd15];
	ld.global.nc.u32 	%r187, [%rd15+4];
	shl.b32 	%r188, %r398, 11;
	and.b32  	%r189, %r188, 2048;
	xor.b32  	%r190, %r189, 2048;
	mov.u32 	%r191, _ZZ8sgemm_V3P6__halfS0_S0_iiiE3s_a;
	add.s32 	%r192, %r191, %r190;
	mov.u32 	%r193, _ZZ8sgemm_V3P6__halfS0_S0_iiiE3s_b;
	add.s32 	%r194, %r193, %r190;
	mov.u32 	%r195, %tid.y;
	shl.b32 	%r196, %r195, 3;
	add.s32 	%r197, %r192, %r196;
	ld.shared.u32 	%r54, [%r197];
	ld.shared.u32 	%r56, [%r197+4];
	// begin inline asm
	{.reg .f16 low,high;
 mov.b32 {low,high}, %r54;
 mov.b16 %rs5, low;}
	// end inline asm
	// begin inline asm
	{.reg .f16 low,high;
 mov.b32 {low,high}, %r54;
 mov.b16 %rs6, high;}
	// end inline asm
	// begin inline asm
	{.reg .f16 low,high;
 mov.b32 {low,high}, %r56;
 mov.b16 %rs7, low;}
	// end inline asm
	// begin inline asm
	{.reg .f16 low,high;
 mov.b32 {low,high}, %r56;
 mov.b16 %rs8, high;}
	// end inline asm
	ld.shared.u32 	%r58, [%r197+128];
	ld.shared.u32 	%r60, [%r197+132];
	// begin inline asm
	{.reg .f16 low,high;
 mov.b32 {low,high}, %r58;
 mov.b16 %rs9, low;}
	// end inline asm
	// begin inline asm
	{.reg .f16 low,high;
 mov.b32 {low,high}, %r58;
 mov.b16 %rs10, high;}
	// end inline asm
	// begin inline asm
	{.reg .f16 low,high;
 mov.b32 {low,high}, %r60;
 mov.b16 %rs11, low;}
	// end inline asm
	// begin inline asm
	{.reg .f16 low,high;
 mov.b32 {low,high}, %r60;
 mov.b16 %rs12, high;}
	// end inline asm
	mov.u32 	%r198, %tid.x;
	shl.b32 	%r199, %r198, 3;
	add.s32 	%r200, %r194, %r199;
	ld.shared.u32 	%r62, [%r200];
	ld.shared.u32 	%r64, [%r200+4];
	// begin inline asm
	{.reg .f16 low,high;
 mov.b32 {low,high}, %r62;
 mov.b16 %rs13, low;}
	// end inline asm
	// begin inline asm
	{.reg .f16 low,high;
 mov.b32 {low,high}, %r62;
 mov.b16 %rs14, high;}
	// end inline asm
	// begin inline asm
	{.reg .f16 low,high;
 mov.b32 {low,high}, %r64;
 mov.b16 %rs15, low;}
	// end inline asm
	// begin inline asm
	{.reg .f16 low,high;
 mov.b32 {low,high}, %r64;
 mov.b16 %rs16, high;}
	// end inline asm
	ld.shared.u32 	%r66, [%r200+128];
	ld.shared.u32 	%r68, [%r200+132];
	// begin inline asm
	{.reg .f16 low,high;
 mov.b32 {low,high}, %r66;
 mov.b16 %rs17, low;}
	// end inline asm
	// begin inline asm
	{.reg .f16 low,high;
 mov.b32 {low,high}, %r66;
 mov.b16 %rs18, high;}
	// end inline asm
	// begin inline asm
	{.reg .f16 low,high;
 mov.b32 {low,high}, %r68;
 mov.b16 %rs19, low;}
	// end inline asm
	// begin inline asm
	{.reg .f16 low,high;
 mov.b32 {low,high}, %r68;
 mov.b16 %rs20, high;}
	// end inline asm
	// begin inline asm
	{  cvt.f32.f16 %f195, %rs5;}

	// end inline asm
	// begin inline asm
	{  cvt.f32.f16 %f196, %rs13;}

	// end inline asm
	fma.rn.f32 	%f323, %f195, %f196, %f1538;
	// begin inline asm
	{  cvt.f32.f16 %f197, %rs14;}

	// end inline asm
	fma.rn.f32 	%f324, %f195, %f197, %f1537;
	// begin inline asm
	{  cvt.f32.f16 %f198, %rs15;}

	// end inline asm
	fma.rn.f32 	%f325, %f195, %f198, %f1536;
	// begin inline asm
	{  cvt.f32.f16 %f199, %rs16;}

	// end inline asm
	fma.rn.f32 	%f326, %f195, %f199, %f1535;
	// begin inline asm
	{  cvt.f32.f16 %f200, %rs17;}

	// end inline asm
	fma.rn.f32 	%f327, %f195, %f200, %f1534;
	// begin inline asm
	{  cvt.f32.f16 %f201, %rs18;}

	// end inline asm
	fma.rn.f32 	%f328, %f195, %f201, %f1533;
	// begin inline asm
	{  cvt.f32.f16 %f202, %rs19;}

	// end inline asm
	fma.rn.f32 	%f329, %f195, %f202, %f1532;
	// begin inline asm
	{  cvt.f32.f16 %f203, %rs20;}

	// end inline asm
	fma.rn.f32 	%f330, %f195, %f203, %f1531;
	// begin inline asm
	{  cvt.f32.f16 %f204, %rs6;}

	// end inline asm
	fma.rn.f32 	%f331, %f204, %f196, %f1530;
	fma.rn.f32 	%f332, %f204, %f197, %f1529;
	fma.rn.f32 	%f333, %f204, %f198, %f1528;
	fma.rn.f32 	%f334, %f204, %f199, %f1527;
	fma.rn.f32 	%f335, %f204, %f200, %f1526;
	fma.rn.f32 	%f336, %f204, %f201, %f1525;
	fma.rn.f32 	%f337, %f204, %f202, %f1524;
	fma.rn.f32 	%f338, %f204, %f203, %f1523;
	// begin inline asm
	{  cvt.f32.f16 %f205, %rs7;}

	// end inline asm
	fma.rn.f32 	%f339, %f205, %f196, %f1522;
	fma.rn.f32 	%f340, %f205, %f197, %f1521;
	fma.rn.f32 	%f341, %f205, %f198, %f1520;
	fma.rn.f32 	%f342, %f205, %f199, %f1519;
	fma.rn.f32 	%f343, %f205, %f200, %f1518;
	fma.rn.f32 	%f344, %f205, %f201, %f1517;
	fma.rn.f32 	%f345, %f205, %f202, %f1516;
	fma.rn.f32 	%f346, %f205, %f203, %f1515;
	// begin inline asm
	{  cvt.f32.f16 %f206, %rs8;}

	// end inline asm
	fma.rn.f32 	%f347, %f206, %f196, %f1514;
	fma.rn.f32 	%f348, %f206, %f197, %f1513;
	fma.rn.f32 	%f349, %f206, %f198, %f1512;
	fma.rn.f32 	%f350, %f206, %f199, %f1511;
	fma.rn.f32 	%f351, %f206, %f200, %f1510;
	fma.rn.f32 	%f352, %f206, %f201, %f1509;
	fma.rn.f32 	%f353, %f206, %f202, %f1508;
	fma.rn.f32 	%f354, %f206, %f203, %f1507;
	// begin inline asm
	{  cvt.f32.f16 %f207, %rs9;}

	// end inline asm
	fma.rn.f32 	%f355, %f207, %f196, %f1506;
	fma.rn.f32 	%f356, %f207, %f197, %f1505;
	fma.rn.f32 	%f357, %f207, %f198, %f1504;
	fma.rn.f32 	%f358, %f207, %f199, %f1503;
	fma.rn.f32 	%f359, %f207, %f200, %f1502;
	fma.rn.f32 	%f360, %f207, %f201, %f1501;
	fma.rn.f32 	%f361, %f207, %f202, %f1500;
	fma.rn.f32 	%f362, %f207, %f203, %f1499;
	// begin inline asm
	{  cvt.f32.f16 %f208, %rs10;}

	// end inline asm
	fma.rn.f32 	%f363, %f208, %f196, %f1498;
	fma.rn.f32 	%f364, %f208, %f197, %f1497;
	fma.rn.f32 	%f365, %f208, %f198, %f1496;
	fma.rn.f32 	%f366, %f208, %f199, %f1495;
	fma.rn.f32 	%f367, %f208, %f200, %f1494;
	fma.rn.f32 	%f368, %f208, %f201, %f1493;
	fma.rn.f32 	%f369, %f208, %f202, %f1492;
	fma.rn.f32 	%f370, %f208, %f203, %f1491;
	// begin inline asm
	{  cvt.f32.f16 %f209, %rs11;}

	// end inline asm
	fma.rn.f32 	%f371, %f209, %f196, %f1490;
	fma.rn.f32 	%f372, %f209, %f197, %f1489;
	fma.rn.f32 	%f373, %f209, %f198, %f1488;
	fma.rn.f32 	%f374, %f209, %f199, %f1487;
	fma.rn.f32 	%f375, %f209, %f200, %f1486;
	fma.rn.f32 	%f376, %f209, %f201, %f1485;
	fma.rn.f32 	%f377, %f209, %f202, %f1484;
	fma.rn.f32 	%f378, %f209, %f203, %f1483;
	// begin inline asm
	{  cvt.f32.f16 %f210, %rs12;}

	// end inline asm
	fma.rn.f32 	%f379, %f210, %f196, %f1482;
	fma.rn.f32 	%f380, %f210, %f197, %f1481;
	fma.rn.f32 	%f381, %f210, %f198, %f1480;
	fma.rn.f32 	%f382, %f210, %f199, %f1479;
	fma.rn.f32 	%f383, %f210, %f200, %f1478;
	fma.rn.f32 	%f384, %f210, %f201, %f1477;
	fma.rn.f32 	%f385, %f210, %f202, %f1476;
	fma.rn.f32 	%f386, %f210, %f203, %f1475;
	ld.shared.u32 	%r70, [%r197+256];
	ld.shared.u32 	%r72, [%r197+260];
	// begin inline asm
	{.reg .f16 low,high;
 mov.b32 {low,high}, %r70;
 mov.b16 %rs37, low;}
	// end inline asm
	// begin inline asm
	{.reg .f16 low,high;
 mov.b32 {low,high}, %r70;
 mov.b16 %rs38, high;}
	// end inline asm
	// begin inline asm
	{.reg .f16 low,high;
 mov.b32 {low,high}, %r72;
 mov.b16 %rs39, low;}
	// end inline asm
	// begin inline asm
	{.reg .f16 low,high;
 mov.b32 {low,high}, %r72;
 mov.b16 %rs40, high;}
	// end inline asm
	ld.shared.u32 	%r74, [%r197+384];
	ld.shared.u32 	%r76, [%r197+388];
	// begin inline asm
	{.reg .f16 low,high;
 mov.b32 {low,high}, %r74;
 mov.b16 %rs41, low;}
	// end inline asm
	// begin inline asm
	{.reg .f16 low,high;
 mov.b32 {low,high}, %r74;
 mov.b16 %rs42, high;}
	// end inline asm
	// begin inline asm
	{.reg .f16 low,high;
 mov.b32 {low,high}, %r76;
 mov.b16 %rs43, low;}
	// end inline asm
	// begin inline asm
	{.reg .f16 low,high;
 mov.b32 {low,high}, %r76;
 mov.b16 %rs44, high;}
	// end inline asm
	ld.shared.u32 	%r78, [%r200+256];
	ld.shared.u32 	%r80, [%r200+260];
	// begin inline asm
	{.reg .f16 low,high;
 mov.b32 {low,high}, %r78;
 mov.b16 %rs45, low;}
	// end inline asm
	// begin inline asm
	{.reg .f16 low,high;
 mov.b32 {low,high}, %r78;
 mov.b16 %rs46, high;}
	// end inline asm
	// begin inline asm
	{.reg .f16 low,high;
 mov.b32 {low,high}, %r80;
 mov.b16 %rs47, low;}
	// end inline asm
	// begin inline asm
	{.reg .f16 low,high;
 mov.b32 {low,high}, %r80;
 mov.b16 %rs48, high;}
	// end inline asm
	ld.shared.u32 	%r82, [%r200+384];
	ld.shared.u32 	%r84, [%r200+388];
	// begin inline asm
	{.reg .f16 low,high;
 mov.b32 {low,high}, %r82;
 mov.b16 %rs49, low;}
	// end inline asm
	// begin inline asm
	{.reg .f16 low,high;
 mov.b32 {low,high}, %r82;
 mov.b16 %rs50, high;}
	// end inline asm
	// begin inline asm
	{.reg .f16 low,high;
 mov.b32 {low,high}, %r84;
 mov.b16 %rs51, low;}
	// end inline asm
	// begin inline asm
	{.reg .f16 low,high;
 mov.b32 {low,high}, %r84;
 mov.b16 %rs52, high;}
	// end inline asm
	// begin inline asm
	{  cvt.f32.f16 %f211, %rs37;}

	// end inline asm
	// begin inline asm
	{  cvt.f32.f16 %f212, %rs45;}

	// end inline asm
	fma.rn.f32 	%f387, %f211, %f212, %f323;
	// begin inline asm
	{  cvt.f32.f16 %f213, %rs46;}

	// end inline asm
	fma.rn.f32 	%f388, %f211, %f213, %f324;
	// begin inline asm
	{  cvt.f32.f16 %f214, %rs47;}

	// end inline asm
	fma.rn.f32 	%f389, %f211, %f214, %f325;
	// begin inline asm
	{  cvt.f32.f16 %f215, %rs48;}

	// end inline asm
	fma.rn.f32 	%f390, %f211, %f215, %f326;
	// begin inline asm
	{  cvt.f32.f16 %f216, %rs49;}

	// end inline asm
	fma.rn.f32 	%f391, %f211, %f216, %f327;
	// begin inline asm
	{  cvt.f32.f16 %f217, %rs50;}

	// end inline asm
	fma.rn.f32 	%f392, %f211, %f217, %f328;
	// begin inline asm
	{  cvt.f32.f16 %f218, %rs51;}

	// end inline asm
	fma.rn.f32 	%f393, %f211, %f218, %f329;
	// begin inline asm
	{  cvt.f32.f16 %f219, %rs52;}

	// end inline asm
	fma.rn.f32 	%f394, %f211, %f219, %f330;
	// begin inline asm
	{  cvt.f32.f16 %f220, %rs38;}

	// end inline asm
	fma.rn.f32 	%f395, %f220, %f212, %f331;
	fma.rn.f32 	%f396, %f220, %f213, %f332;
	fma.rn.f32 	%f397, %f220, %f214, %f333;
	fma.rn.f32 	%f398, %f220, %f215, %f334;
	fma.rn.f32 	%f399, %f220, %f216, %f335;
	fma.rn.f32 	%f400, %f220, %f217, %f336;
	fma.rn.f32 	%f401, %f220, %f218, %f337;
	fma.rn.f32 	%f402, %f220, %f219, %f338;
	// begin inline asm
	{  cvt.f32.f16 %f221, %rs39;}

	// end inline asm
	fma.rn.f32 	%f403, %f221, %f212, %f339;
	fma.rn.f32 	%f404, %f221, %f213, %f340;
	fma.rn.f32 	%f405, %f221, %f214, %f341;
	fma.rn.f32 	%f406, %f221, %f215, %f342;
	fma.rn.f32 	%f407, %f221, %f216, %f343;
	fma.rn.f32 	%f408, %f221, %f217, %f344;
	fma.rn.f32 	%f409, %f221, %f218, %f345;
	fma.rn.f32 	%f410, %f221, %f219, %f346;
	// begin inline asm
	{  cvt.f32.f16 %f222, %rs40;}

	// end inline asm
	fma.rn.f32 	%f411, %f222, %f212, %f347;
	fma.rn.f32 	%f412, %f222, %f213, %f348;
	fma.rn.f32 	%f413, %f222, %f214, %f349;
	fma.rn.f32 	%f414, %f222, %f215, %f350;
	fma.rn.f32 	%f415, %f222, %f216, %f351;
	fma.rn.f32 	%f416, %f222, %f217, %f352;
	fma.rn.f32 	%f417, %f222, %f218, %f353;
	fma.rn.f32 	%f418, %f222, %f219, %f354;
	// begin inline asm
	{  cvt.f32.f16 %f223, %rs41;}

	// end inline asm
	fma.rn.f32 	%f419, %f223, %f212, %f355;
	fma.rn.f32 	%f420, %f223, %f213, %f356;
	fma.rn.f32 	%f421, %f223, %f214, %f357;
	fma.rn.f32 	%f422, %f223, %f215, %f358;
	fma.rn.f32 	%f423, %f223, %f216, %f359;
	fma.rn.f32 	%f424, %f223, %f217, %f360;
	fma.rn.f32 	%f425, %f223, %f218, %f361;
	fma.rn.f32 	%f426, %f223, %f219, %f362;
	// begin inline asm
	{  cvt.f32.f16 %f224, %rs42;}

	// end inline asm
	fma.rn.f32 	%f427, %f224, %f212, %f363;
	fma.rn.f32 	%f428, %f224, %f213, %f364;
	fma.rn.f32 	%f429, %f224, %f214, %f365;
	fma.rn.f32 	%f430, %f224, %f215, %f366;
	fma.rn.f32 	%f431, %f224, %f216, %f367;
	fma.rn.f32 	%f432, %f224, %f217, %f368;
	fma.rn.f32 	%f433, %f224, %f218, %f369;
	fma.rn.f32 	%f434, %f224, %f219, %f370;
	// begin inline asm
	{  cvt.f32.f16 %f225, %rs43;}

	// end inline asm
	fma.rn.f32 	%f435, %f225, %f212, %f371;
	fma.rn.f32 	%f436, %f225, %f213, %f372;
	fma.rn.f32 	%f437, %f225, %f214, %f373;
	fma.rn.f32 	%f438, %f225, %f215, %f374;
	fma.rn.f32 	%f439, %f225, %f216, %f375;
	fma.rn.f32 	%f440, %f225, %f217, %f376;
	fma.rn.f32 	%f441, %f225, %f218, %f377;
	fma.rn.f32 	%f442, %f225, %f219, %f378;
	// begin inline asm
	{  cvt.f32.f16 %f226, %rs44;}

	// end inline asm
	fma.rn.f32 	%f443, %f226, %f212, %f379;
	fma.rn.f32 	%f444, %f226, %f213, %f380;
	fma.rn.f32 	%f445, %f226, %f214, %f381;
	fma.rn.f32 	%f446, %f226, %f215, %f382;
	fma.rn.f32 	%f447, %f226, %f216, %f383;
	fma.rn.f32 	%f448, %f226, %f217, %f384;
	fma.rn.f32 	%f449, %f226, %f218, %f385;
	fma.rn.f32 	%f450, %f226, %f219, %f386;
	ld.shared.u32 	%r86, [%r197+512];
	ld.shared.u32 	%r88, [%r197+516];
	// begin inline asm
	{.reg .f16 low,high;
 mov.b32 {low,high}, %r86;
 mov.b16 %rs69, low;}
	// end inline asm
	// begin inline asm
	{.reg .f16 low,high;
 mov.b32 {low,high}, %r86;
 mov.b16 %rs70, high;}
	// end inline asm
	// begin inline asm
	{.reg .f16 low,high;
 mov.b32 {low,high}, %r88;
 mov.b16 %rs71, low;}
	// end inline asm
	// begin inline asm
	{.reg .f16 low,high;
 mov.b32 {low,high}, %r88;
 mov.b16 %rs72, high;}
	// end inline asm
	ld.shared.u32 	%r90, [%r197+640];
	ld.shared.u32 	%r92, [%r197+644];
	// begin inline asm
	{.reg .f16 low,high;
 mov.b32 {low,high}, %r90;
 mov.b16 %rs73, low;}
	// end inline asm
	// begin inline asm
	{.reg .f16 low,high;
 mov.b32 {low,high}, %r90;
 mov.b16 %rs74, high;}
	// end inline asm
	// begin inline asm
	{.reg .f16 low,high;
 mov.b32 {low,high}, %r92;
 mov.b16 %rs75, low;}
	// end inline asm
	// begin inline asm
	{.reg .f16 low,high;
 mov.b32 {low,high}, %r92;
 mov.b16 %rs76, high;}
	// end inline asm
	ld.shared.u32 	%r94, [%r200+512];
	ld.shared.u32 	%r96, [%r200+516];
	// begin inline asm
	{.reg .f16 low,high;
 mov.b32 {low,high}, %r94;
 mov.b16 %rs77, low;}
	// end inline asm
	// begin inline asm
	{.reg .f16 low,high;
 mov.b32 {low,high}, %r94;
 mov.b16 %rs78, high;}
	// end inline asm
	// begin inline asm
	{.reg .f16 low,high;
 mov.b32 {low,high}, %r96;
 mov.b16 %rs79, low;}
	// end inline asm
	// begin inline asm
	{.reg .f16 low,high;
 mov.b32 {low,high}, %r96;
 mov.b16 %rs80, high;}
	// end inline asm
	ld.shared.u32 	%r98, [%r200+640];
	ld.shared.u32 	%r100, [%r200+644];
	// begin inline asm
	{.reg .f16 low,high;
 mov.b32 {low,high}, %r98;
 mov.b16 %rs81, low;}
	// end inline asm
	// begin inline asm
	{.reg .f16 low,high;
 mov.b32 {low,high}, %r98;
 mov.b16 %rs82, high;}
	// end inline asm
	// begin inline asm
	{.reg .f16 low,high;
 mov.b32 {low,high}, %r100;
 mov.b16 %rs83, low;}
	// end inline asm
	// begin inline asm
	{.reg .f16 low,high;
 mov.b32 {low,high}, %r100;
 mov.b16 %rs84, high;}
	// end inline asm
	// begin inline asm
	{  cvt.f32.f16 %f227, %rs69;}

	// end inline asm
	// begin inline asm
	{  cvt.f32.f16 %f228, %rs77;}

	// end inline asm
	fma.rn.f32 	%f451, %f227, %f228, %f387;
	// begin inline asm
	{  cvt.f32.f16 %f229, %rs78;}

	// end inline asm
	fma.rn.f32 	%f452, %f227, %f229, %f388;
	// begin inline asm
	{  cvt.f32.f16 %f230, %rs79;}

	// end inline asm
	fma.rn.f32 	%f453, %f227, %f230, %f389;
	// begin inline asm
	{  cvt.f32.f16 %f231, %rs80;}

	// end inline asm
	fma.rn.f32 	%f454, %f227, %f231, %f390;
	// begin inline asm
	{  cvt.f32.f16 %f232, %rs81;}

	// end inline asm
	fma.rn.f32 	%f455, %f227, %f232, %f391;
	// begin inline asm
	{  cvt.f32.f16 %f233, %rs82;}

	// end inline asm
	fma.rn.f32 	%f456, %f227, %f233, %f392;
	// begin inline asm
	{  cvt.f32.f16 %f234, %rs83;}

	// end inline asm
	fma.rn.f32 	%f457, %f227, %f234, %f393;
	// begin inline asm
	{  cvt.f32.f16 %f235, %rs84;}

	// end inline asm
	fma.rn.f32 	%f458, %f227, %f235, %f394;
	// begin inline asm
	{  cvt.f32.f16 %f236, %rs70;}

	// end inline asm
	fma.rn.f32 	%f459, %f236, %f228, %f395;
	fma.rn.f32 	%f460, %f236, %f229, %f396;
	fma.rn.f32 	%f461, %f236, %f230, %f397;
	fma.rn.f32 	%f462, %f236, %f231, %f398;
	fma.rn.f32 	%f463, %f236, %f232, %f399;
	fma.rn.f32 	%f464, %f236, %f233, %f400;
	fma.rn.f32 	%f465, %f236, %f234, %f401;
	fma.rn.f32 	%f466, %f236, %f235, %f402;
	// begin inline asm
	{  cvt.f32.f16 %f237, %rs71;}

	// end inline asm
	fma.rn.f32 	%f467, %f237, %f228, %f403;
	fma.rn.f32 	%f468, %f237, %f229, %f404;
	fma.rn.f32 	%f469, %f237, %f230, %f405;
	fma.rn.f32 	%f470, %f237, %f231, %f406;
	fma.rn.f32 	%f471, %f237, %f232, %f407;
	fma.rn.f32 	%f472, %f237, %f233, %f408;
	fma.rn.f32 	%f473, %f237, %f234, %f409;
	fma.rn.f32 	%f474, %f237, %f235, %f410;
	// begin inline asm
	{  cvt.f32.f16 %f238, %rs72;}

	// end inline asm
	fma.rn.f32 	%f475, %f238, %f228, %f411;
	fma.rn.f32 	%f476, %f238, %f229, %f412;
	fma.rn.f32 	%f477, %f238, %f230, %f413;
	fma.rn.f32 	%f478, %f238, %f231, %f414;
	fma.rn.f32 	%f479, %f238, %f232, %f415;
	fma.rn.f32 	%f480, %f238, %f233, %f416;
	fma.rn.f32 	%f481, %f238, %f234, %f417;
	fma.rn.f32 	%f482, %f238, %f235, %f418;
	// begin inline asm
	{  cvt.f32.f16 %f239, %rs73;}

	// end inline asm
	fma.rn.f32 	%f483, %f239, %f228, %f419;
	fma.rn.f32 	%f484, %f239, %f229, %f420;
	fma.rn.f32 	%f485, %f239, %f230, %f421;
	fma.rn.f32 	%f486, %f239, %f231, %f422;
	fma.rn.f32 	%f487, %f239, %f232, %f423;
	fma.rn.f32 	%f488, %f239, %f233, %f424;
	fma.rn.f32 	%f489, %f239, %f234, %f425;
	fma.rn.f32 	%f490, %f239, %f235, %f426;
	// begin inline asm
	{  cvt.f32.f16 %f240, %rs74;}

	// end inline asm
	fma.rn.f32 	%f491, %f240, %f228, %f427;
	fma.rn.f32 	%f492, %f240, %f229, %f428;
	fma.rn.f32 	%f493, %f240, %f230, %f429;
	fma.rn.f32 	%f494, %f240, %f231, %f430;
	fma.rn.f32 	%f495, %f240, %f232, %f431;
	fma.rn.f32 	%f496, %f240, %f233, %f432;
	fma.rn.f32 	%f497, %f240, %f234, %f433;
	fma.rn.f32 	%f498, %f240, %f235, %f434;
	// begin inline asm
	{  cvt.f32.f16 %f241, %rs75;}

	// end inline asm
	fma.rn.f32 	%f499, %f241, %f228, %f435;
	fma.rn.f32 	%f500, %f241, %f229, %f436;
	fma.rn.f32 	%f501, %f241, %f230, %f437;
	fma.rn.f32 	%f502, %f241, %f231, %f438;
	fma.rn.f32 	%f503, %f241, %f232, %f439;
	fma.rn.f32 	%f504, %f241, %f233, %f440;
	fma.rn.f32 	%f505, %f241, %f234, %f441;
	fma.rn.f32 	%f506, %f241, %f235, %f442;
	// begin inline asm
	{  cvt.f32.f16 %f242, %rs76;}

	// end inline asm
	fma.rn.f32 	%f507, %f242, %f228, %f443;
	fma.rn.f32 	%f508, %f242, %f229, %f444;
	fma.rn.f32 	%f509, %f242, %f230, %f445;
	fma.rn.f32 	%f510, %f242, %f231, %f446;
	fma.rn.f32 	%f511, %f242, %f232, %f447;
	fma.rn.f32 	%f512, %f242, %f233, %f448;
	fma.rn.f32 	%f513, %f242, %f234, %f449;
	fma.rn.f32 	%f514, %f242, %f235, %f450;
	ld.shared.u32 	%r102, [%r197+768];
	ld.shared.u32 	%r104, [%r197+772];
	// begin inline asm
	{.reg .f16 low,high;
 mov.b32 {low,high}, %r102;
 mov.b16 %rs101, low;}
	// end inline asm
	// begin inline asm
	{.reg .f16 low,high;
 mov.b32 {low,high}, %r102;
 mov.b16 %rs102, high;}
	// end inline asm
	// begin inline asm
	{.reg .f16 low,high;
 mov.b32 {low,high}, %r104;
 mov.b16 %rs103, low;}
	// end inline asm
	// begin inline asm
	{.reg .f16 low,high;
 mov.b32 {low,high}, %r104;
 mov.b16 %rs104, high;}
	// end inline asm
	ld.shared.u32 	%r106, [%r197+896];
	ld.shared.u32 	%r108, [%r197+900];
	// begin inline asm
	{.reg .f16 low,high;
 mov.b32 {low,high}, %r106;
 mov.b16 %rs105, low;}
	// end inline asm
	// begin inline asm
	{.reg .f16 low,high;
 mov.b32 {low,high}, %r106;
 mov.b16 %rs106, high;}
	// end inline asm
	// begin inline asm
	{.reg .f16 low,high;
 mov.b32 {low,high}, %r108;
 mov.b16 %rs107, low;}
	// end inline asm
	// begin inline asm
	{.reg .f16 low,high;
 mov.b32 {low,high}, %r108;
 mov.b16 %rs108, high;}
	// end inline asm
	ld.shared.u32 	%r110, [%r200+768];
	ld.shared.u32 	%r112, [%r200+772];
	// begin inline asm
	{.reg .f16 low,high;
 mov.b32 {low,high}, %r110;
 mov.b16 %rs109, low;}
	// end inline asm
	// begin inline asm
	{.reg .f16 low,high;
 mov.b32 {low,high}, %r110;
 mov.b16 %rs110, high;}
	// end inline asm
	// begin inline asm
	{.reg .f16 low,high;
 mov.b32 {low,high}, %r112;
 mov.b16 %rs111, low;}
	// end inline asm
	// begin inline asm
	{.reg .f16 low,high;
 mov.b32 {low,high}, %r112;
 mov.b16 %rs112, high;}
	// end inline asm
	ld.shared.u32 	%r114, [%r200+896];
	ld.shared.u32 	%r116, [%r200+900];
	// begin inline asm
	{.reg .f16 low,high;
 mov.b32 {low,high}, %r114;
 mov.b16 %rs113, low;}
	// end inline asm
	// begin inline asm
	{.reg .f16 low,high;
 mov.b32 {low,high}, %r114;
 mov.b16 %rs114, high;}
	// end inline asm
	// begin inline asm
	{.reg .f16 low,high;
 mov.b32 {low,high}, %r116;
 mov.b16 %rs115, low;}
	// end inline asm
	// begin inline asm
	{.reg .f16 low,high;
 mov.b32 {low,high}, %r116;
 mov.b16 %rs116, high;}
	// end inline asm
	// begin inline asm
	{  cvt.f32.f16 %f243, %rs101;}

	// end inline asm
	// begin inline asm
	{  cvt.f32.f16 %f244, %rs109;}

	// end inline asm
	fma.rn.f32 	%f515, %f243, %f244, %f451;
	// begin inline asm
	{  cvt.f32.f16 %f245, %rs110;}

	// end inline asm
	fma.rn.f32 	%f516, %f243, %f245, %f452;
	// begin inline asm
	{  cvt.f32.f16 %f246, %rs111;}

	// end inline asm
	fma.rn.f32 	%f517, %f243, %f246, %f453;
	// begin inline asm
	{  cvt.f32.f16 %f247, %rs112;}

	// end inline asm
	fma.rn.f32 	%f518, %f243, %f247, %f454;
	// begin inline asm
	{  cvt.f32.f16 %f248, %rs113;}

	// end inline asm
	fma.rn.f32 	%f519, %f243, %f248, %f455;
	// begin inline asm
	{  cvt.f32.f16 %f249, %rs114;}

	// end inline asm
	fma.rn.f32 	%f520, %f243, %f249, %f456;
	// begin inline asm
	{  cvt.f32.f16 %f250, %rs115;}

	// end inline asm
	fma.rn.f32 	%f521, %f243, %f250, %f457;
	// begin inline asm
	{  cvt.f32.f16 %f251, %rs116;}

	// end inline asm
	fma.rn.f32 	%f522, %f243, %f251, %f458;
	// begin inline asm
	{  cvt.f32.f16 %f252, %rs102;}

	// end inline asm
	fma.rn.f32 	%f523, %f252, %f244, %f459;
	fma.rn.f32 	%f524, %f252, %f245, %f460;
	fma.rn.f32 	%f525, %f252, %f246, %f461;
	fma.rn.f32 	%f526, %f252, %f247, %f462;
	fma.rn.f32 	%f527, %f252, %f248, %f463;
	fma.rn.f32 	%f528, %f252, %f249, %f464;
	fma.rn.f32 	%f529, %f252, %f250, %f465;
	fma.rn.f32 	%f530, %f252, %f251, %f466;
	// begin inline asm
	{  cvt.f32.f16 %f253, %rs103;}

	// end inline asm
	fma.rn.f32 	%f531, %f253, %f244, %f467;
	fma.rn.f32 	%f532, %f253, %f245, %f468;
	fma.rn.f32 	%f533, %f253, %f246, %f469;
	fma.rn.f32 	%f534, %f253, %f247, %f470;
	fma.rn.f32 	%f535, %f253, %f248, %f471;
	fma.rn.f32 	%f536, %f253, %f249, %f472;
	fma.rn.f32 	%f537, %f253, %f250, %f473;
	fma.rn.f32 	%f538, %f253, %f251, %f474;
	// begin inline asm
	{  cvt.f32.f16 %f254, %rs104;}

	// end inline asm
	fma.rn.f32 	%f539, %f254, %f244, %f475;
	fma.rn.f32 	%f540, %f254, %f245, %f476;
	fma.rn.f32 	%f541, %f254, %f246, %f477;
	fma.rn.f32 	%f542, %f254, %f247, %f478;
	fma.rn.f32 	%f543, %f254, %f248, %f479;
	fma.rn.f32 	%f544, %f254, %f249, %f480;
	fma.rn.f32 	%f545, %f254, %f250, %f481;
	fma.rn.f32 	%f546, %f254, %f251, %f482;
	// begin inline asm
	{  cvt.f32.f16 %f255, %rs105;}

	// end inline asm
	fma.rn.f32 	%f547, %f255, %f244, %f483;
	fma.rn.f32 	%f548, %f255, %f245, %f484;
	fma.rn.f32 	%f549, %f255, %f246, %f485;
	fma.rn.f32 	%f550, %f255, %f247, %f486;
	fma.rn.f32 	%f551, %f255, %f248, %f487;
	fma.rn.f32 	%f552, %f255, %f249, %f488;
	fma.rn.f32 	%f553, %f255, %f250, %f489;
	fma.rn.f32 	%f554, %f255, %f251, %f490;
	// begin inline asm
	{  cvt.f32.f16 %f256, %rs106;}

	// end inline asm
	fma.rn.f32 	%f555, %f256, %f244, %f491;
	fma.rn.f32 	%f556, %f256, %f245, %f492;
	fma.rn.f32 	%f557, %f256, %f246, %f493;
	fma.rn.f32 	%f558, %f256, %f247, %f494;
	fma.rn.f32 	%f559, %f256, %f248, %f495;
	fma.rn.f32 	%f560, %f256, %f249, %f496;
	fma.rn.f32 	%f561, %f256, %f250, %f497;
	fma.rn.f32 	%f562, %f256, %f251, %f498;
	// begin inline asm
	{  cvt.f32.f16 %f257, %rs107;}

	// end inline asm
	fma.rn.f32 	%f563, %f257, %f244, %f499;
	fma.rn.f32 	%f564, %f257, %f245, %f500;
	fma.rn.f32 	%f565, %f257, %f246, %f501;
	fma.rn.f32 	%f566, %f257, %f247, %f502;
	fma.rn.f32 	%f567, %f257, %f248, %f503;
	fma.rn.f32 	%f568, %f257, %f249, %f504;
	fma.rn.f32 	%f569, %f257, %f250, %f505;
	fma.rn.f32 	%f570, %f257, %f251, %f506;
	// begin inline asm
	{  cvt.f32.f16 %f258, %rs108;}

	// end inline asm
	fma.rn.f32 	%f571, %f258, %f244, %f507;
	fma.rn.f32 	%f572, %f258, %f245, %f508;
	fma.rn.f32 	%f573, %f258, %f246, %f509;
	fma.rn.f32 	%f574, %f258, %f247, %f510;
	fma.rn.f32 	%f575, %f258, %f248, %f511;
	fma.rn.f32 	%f576, %f258, %f249, %f512;
	fma.rn.f32 	%f577, %f258, %f250, %f513;
	fma.rn.f32 	%f578, %f258, %f251, %f514;
	ld.shared.u32 	%r118, [%r197+1024];
	ld.shared.u32 	%r120, [%r197+1028];
	// begin inline asm
	{.reg .f16 low,high;
 mov.b32 {low,high}, %r118;
 mov.b16 %rs133, low;}
	// end inline asm
	// begin inline asm
	{.reg .f16 low,high;
 mov.b32 {low,high}, %r118;
 mov.b16 %rs134, high;}
	// end inline asm
	// begin inline asm
	{.reg .f16 low,high;
 mov.b32 {low,high}, %r120;
 mov.b16 %rs135, low;}
	// end inline asm
	// begin inline asm
	{.reg .f16 low,high;
 mov.b32 {low,high}, %r120;
 mov.b16 %rs136, high;}
	// end inline asm
	ld.shared.u32 	%r122, [%r197+1152];
	ld.shared.u32 	%r124, [%r197+1156];
	// begin inline asm
	{.reg .f16 low,high;
 mov.b32 {low,high}, %r122;
 mov.b16 %rs137, low;}
	// end inline asm
	// begin inline asm
	{.reg .f16 low,high;
 mov.b32 {low,high}, %r122;
 mov.b16 %rs138, high;}
	// end inline asm
	// begin inline asm
	{.reg .f16 low,high;
 mov.b32 {low,high}, %r124;
 mov.b16 %rs139, low;}
	// end inline asm
	// begin inline asm
	{.reg .f16 low,high;
 mov.b32 {low,high}, %r124;
 mov.b16 %rs140, high;}
	// end inline asm
	ld.shared.u32 	%r126, [%r200+1024];
	ld.shared.u32 	%r128, [%r200+1028];
	// begin inline asm
	{.reg .f16 low,high;
 mov.b32 {low,high}, %r126;
 mov.b16 %rs141, low;}
	// end inline asm
	// begin inline asm
	{.reg .f16 low,high;
 mov.b32 {low,high}, %r126;
 mov.b16 %rs142, high;}
	// end inline asm
	// begin inline asm
	{.reg .f16 low,high;
 mov.b32 {low,high}, %r128;
 mov.b16 %rs143, low;}
	// end inline asm
	// begin inline asm
	{.reg .f16 low,high;
 mov.b32 {low,high}, %r128;
 mov.b16 %rs144, high;}
	// end inline asm
	ld.shared.u32 	%r130, [%r200+1152];
	ld.shared.u32 	%r132, [%r200+1156];
	// begin inline asm
	{.reg .f16 low,high;
 mov.b32 {low,high}, %r130;
 mov.b16 %rs145, low;}
	// end inline asm
	// begin inline asm
	{.reg .f16 low,high;
 mov.b32 {low,high}, %r130;
 mov.b16 %rs146, high;}
	// end inline asm
	// begin inline asm
	{.reg .f16 low,high;
 mov.b32 {low,high}, %r132;
 mov.b16 %rs147, low;}
	// end inline asm
	// begin inline asm
	{.reg .f16 low,high;
 mov.b32 {low,high}, %r132;
 mov.b16 %rs148, high;}
	// end inline asm
	// begin inline asm
	{  cvt.f32.f16 %f259, %rs133;}

	// end inline asm
	// begin inline asm
	{  cvt.f32.f16 %f260, %rs141;}

	// end inline asm
	fma.rn.f32 	%f579, %f259, %f260, %f515;
	// begin inline asm
	{  cvt.f32.f16 %f261, %rs142;}

	// end inline asm
	fma.rn.f32 	%f580, %f259, %f261, %f516;
	// begin inline asm
	{  cvt.f32.f16 %f262, %rs143;}

	// end inline asm
	fma.rn.f32 	%f581, %f259, %f262, %f517;
	// begin inline asm
	{  cvt.f32.f16 %f263, %rs144;}

	// end inline asm
	fma.rn.f32 	%f582, %f259, %f263, %f518;
	// begin inline asm
	{  cvt.f32.f16 %f264, %rs145;}

	// end inline asm
	fma.rn.f32 	%f583, %f259, %f264, %f519;
	// begin inline asm
	{  cvt.f32.f16 %f265, %rs146;}

	// end inline asm
	fma.rn.f32 	%f584, %f259, %f265, %f520;
	// begin inline asm
	{  cvt.f32.f16 %f266, %rs147;}

	// end inline asm
	fma.rn.f32 	%f585, %f259, %f266, %f521;
	// begin inline asm
	{  cvt.f32.f16 %f267, %rs148;}

	// end inline asm
	fma.rn.f32 	%f586, %f259, %f267, %f522;
	// begin inline asm
	{  cvt.f32.f16 %f268, %rs134;}

	// end inline asm
	fma.rn.f32 	%f587, %f268, %f260, %f523;
	fma.rn.f32 	%f588, %f268, %f261, %f524;
	fma.rn.f32 	%f589, %f268, %f262, %f525;
	fma.rn.f32 	%f590, %f268, %f263, %f526;
	fma.rn.f32 	%f591, %f268, %f264, %f527;
	fma.rn.f32 	%f592, %f268, %f265, %f528;
	fma.rn.f32 	%f593, %f268, %f266, %f529;
	fma.rn.f32 	%f594, %f268, %f267, %f530;
	// begin inline asm
	{  cvt.f32.f16 %f269, %rs135;}

	// end inline asm
	fma.rn.f32 	%f595, %f269, %f260, %f531;
	fma.rn.f32 	%f596, %f269, %f261, %f532;
	fma.rn.f32 	%f597, %f269, %f262, %f533;
	fma.rn.f32 	%f598, %f269, %f263, %f534;
	fma.rn.f32 	%f599, %f269, %f264, %f535;
	fma.rn.f32 	%f600, %f269, %f265, %f536;
	fma.rn.f32 	%f601, %f269, %f266, %f537;
	fma.rn.f32 	%f602, %f269, %f267, %f538;
	// begin inline asm
	{  cvt.f32.f16 %f270, %rs136;}

	// end inline asm
	fma.rn.f32 	%f603, %f270, %f260, %f539;
	fma.rn.f32 	%f604, %f270, %f261, %f540;
	fma.rn.f32 	%f605, %f270, %f262, %f541;
	fma.rn.f32 	%f606, %f270, %f263, %f542;
	fma.rn.f32 	%f607, %f270, %f264, %f543;
	fma.rn.f32 	%f608, %f270, %f265, %f544;
	fma.rn.f32 	%f609, %f270, %f266, %f545;
	fma.rn.f32 	%f610, %f270, %f267, %f546;
	// begin inline asm
	{  cvt.f32.f16 %f271, %rs137;}

	// end inline asm
	fma.rn.f32 	%f611, %f271, %f260, %f547;
	fma.rn.f32 	%f612, %f271, %f261, %f548;
	fma.rn.f32 	%f613, %f271, %f262, %f549;
	fma.rn.f32 	%f614, %f271, %f263, %f550;
	fma.rn.f32 	%f615, %f271, %f264, %f551;
	fma.rn.f32 	%f616, %f271, %f265, %f552;
	fma.rn.f32 	%f617, %f271, %f266, %f553;
	fma.rn.f32 	%f618, %f271, %f267, %f554;
	// begin inline asm
	{  cvt.f32.f16 %f272, %rs138;}

	// end inline asm
	fma.rn.f32 	%f619, %f272, %f260, %f555;
	fma.rn.f32 	%f620, %f272, %f261, %f556;
	fma.rn.f32 	%f621, %f272, %f262, %f557;
	fma.rn.f32 	%f622, %f272, %f263, %f558;
	fma.rn.f32 	%f623, %f272, %f264, %f559;
	fma.rn.f32 	%f624, %f272, %f265, %f560;
	fma.rn.f32 	%f625, %f272, %f266, %f561;
	fma.rn.f32 	%f626, %f272, %f267, %f562;
	// begin inline asm
	{  cvt.f32.f16 %f273, %rs139;}

	// end inline asm
	fma.rn.f32 	%f627, %f273, %f260, %f563;
	fma.rn.f32 	%f628, %f273, %f261, %f564;
	fma.rn.f32 	%f629, %f273, %f262, %f565;
	fma.rn.f32 	%f630, %f273, %f263, %f566;
	fma.rn.f32 	%f631, %f273, %f264, %f567;
	fma.rn.f32 	%f632, %f273, %f265, %f568;
	fma.rn.f32 	%f633, %f273, %f266, %f569;
	fma.rn.f32 	%f634, %f273, %f267, %f570;
	// begin inline asm
	{  cvt.f32.f16 %f274, %rs140;}

	// end inline asm
	fma.rn.f32 	%f635, %f274, %f260, %f571;
	fma.rn.f32 	%f636, %f274, %f261, %f572;
	fma.rn.f32 	%f637, %f274, %f262, %f573;
	fma.rn.f32 	%f638, %f274, %f263, %f574;
	fma.rn.f32 	%f639, %f274, %f264, %f575;
	fma.rn.f32 	%f640, %f274, %f265, %f576;
	fma.rn.f32 	%f641, %f274, %f266, %f577;
	fma.rn.f32 	%f642, %f274, %f267, %f578;
	ld.shared.u32 	%r134, [%r197+1280];
	ld.shared.u32 	%r136, [%r197+1284];
	// begin inline asm
	{.reg .f16 low,high;
 mov.b32 {low,high}, %r134;
 mov.b16 %rs165, low;}
	// end inline asm
	// begin inline asm
	{.reg .f16 low,high;
 mov.b32 {low,high}, %r134;
 mov.b16 %rs166, high;}
	// end inline asm
	// begin inline asm
	{.reg .f16 low,high;
 mov.b32 {low,high}, %r136;
 mov.b16 %rs167, low;}
	// end inline asm
	// begin inline asm
	{.reg .f16 low,high;
 mov.b32 {low,high}, %r136;
 mov.b16 %rs168, high;}
	// end inline asm
	ld.shared.u32 	%r138, [%r197+1408];
	ld.shared.u32 	%r140, [%r197+1412];
	// begin inline asm
	{.reg .f16 low,high;
 mov.b32 {low,high}, %r138;
 mov.b16 %rs169, low;}
	// end inline asm
	// begin inline asm
	{.reg .f16 low,high;
 mov.b32 {low,high}, %r138;
 mov.b16 %rs170, high;}
	// end inline asm
	// begin inline asm
	{.reg .f16 low,high;
 mov.b32 {low,high}, %r140;
 mov.b16 %rs171, low;}
	// end inline asm
	// begin inline asm
	{.reg .f16 low,high;
 mov.b32 {low,high}, %r140;
 mov.b16 %rs172, high;}
	// end inline asm
	ld.shared.u32 	%r142, [%r200+1280];
	ld.shared.u32 	%r144, [%r200+1284];
	// begin inline asm
	{.reg .f16 low,high;
 mov.b32 {low,high}, %r142;
 mov.b16 %rs173, low;}
	// end inline asm
	// begin inline asm
	{.reg .f16 low,high;
 mov.b32 {low,high}, %r142;
 mov.b16 %rs174, high;}
	// end inline asm
	// begin inline asm
	{.reg .f16 low,high;
 mov.b32 {low,high}, %r144;
 mov.b16 %rs175, low;}
	// end inline asm
	// begin inline asm
	{.reg .f16 low,high;
 mov.b32 {low,high}, %r144;
 mov.b16 %rs176, high;}
	// end inline asm
	ld.shared.u32 	%r146, [%r200+1408];
	ld.shared.u32 	%r148, [%r200+1412];
	// begin inline asm
	{.reg .f16 low,high;
 mov.b32 {low,high}, %r146;
 mov.b16 %rs177, low;}
	// end inline asm
	// begin inline asm
	{.reg .f16 low,high;
 mov.b32 {low,high}, %r146;
 mov.b16 %rs178, high;}
	// end inline asm
	// begin inline asm
	{.reg .f16 low,high;
 mov.b32 {low,high}, %r148;
 mov.b16 %rs179, low;}
	// end inline asm
	// begin inline asm
	{.reg .f16 low,high;
 mov.b32 {low,high}, %r148;
 mov.b16 %rs180, high;}
	// end inline asm
	// begin inline asm
	{  cvt.f32.f16 %f275, %rs165;}

	// end inline asm
	// begin inline asm
	{  cvt.f32.f16 %f276, %rs173;}

	// end inline asm
	fma.rn.f32 	%f643, %f275, %f276, %f579;
	// begin inline asm
	{  cvt.f32.f16 %f277, %rs174;}

	// end inline asm
	fma.rn.f32 	%f644, %f275, %f277, %f580;
	// begin inline asm
	{  cvt.f32.f16 %f278, %rs175;}

	// end inline asm
	fma.rn.f32 	%f645, %f275, %f278, %f581;
	// begin inline asm
	{  cvt.f32.f16 %f279, %rs176;}

	// end inline asm
	fma.rn.f32 	%f646, %f275, %f279, %f582;
	// begin inline asm
	{  cvt.f32.f16 %f280, %rs177;}

	// end inline asm
	fma.rn.f32 	%f647, %f275, %f280, %f583;
	// begin inline asm
	{  cvt.f32.f16 %f281, %rs178;}

	// end inline asm
	fma.rn.f32 	%f648, %f275, %f281, %f584;
	// begin inline asm
	{  cvt.f32.f16 %f282, %rs179;}

	// end inline asm
	fma.rn.f32 	%f649, %f275, %f282, %f585;
	// begin inline asm
	{  cvt.f32.f16 %f283, %rs180;}

	// end inline asm
	fma.rn.f32 	%f650, %f275, %f283, %f586;
	// begin inline asm
	{  cvt.f32.f16 %f284, %rs166;}

	// end inline asm
	fma.rn.f32 	%f651, %f284, %f276, %f587;
	fma.rn.f32 	%f652, %f284, %f277, %f588;
	fma.rn.f32 	%f653, %f284, %f278, %f589;
	fma.rn.f32 	%f654, %f284, %f279, %f590;
	fma.rn.f32 	%f655, %f284, %f280, %f591;
	fma.rn.f32 	%f656, %f284, %f281, %f592;
	fma.rn.f32 	%f657, %f284, %f282, %f593;
	fma.rn.f32 	%f658, %f284, %f283, %f594;
	// begin inline asm
	{  cvt.f32.f16 %f285, %rs167;}

	// end inline asm
	fma.rn.f32 	%f659, %f285, %f276, %f595;
	fma.rn.f32 	%f660, %f285, %f277, %f596;
	fma.rn.f32 	%f661, %f285, %f278, %f597;
	fma.rn.f32 	%f662, %f285, %f279, %f598;
	fma.rn.f32 	%f663, %f285, %f280, %f599;
	fma.rn.f32 	%f664, %f285, %f281, %f600;
	fma.rn.f32 	%f665, %f285, %f282, %f601;
	fma.rn.f32 	%f666, %f285, %f283, %f602;
	// begin inline asm
	{  cvt.f32.f16 %f286, %rs168;}

	// end inline asm
	fma.rn.f32 	%f667, %f286, %f276, %f603;
	fma.rn.f32 	%f668, %f286, %f277, %f604;
	fma.rn.f32 	%f669, %f286, %f278, %f605;
	fma.rn.f32 	%f670, %f286, %f279, %f606;
	fma.rn.f32 	%f671, %f286, %f280, %f607;
	fma.rn.f32 	%f672, %f286, %f281, %f608;
	fma.rn.f32 	%f673, %f286, %f282, %f609;
	fma.rn.f32 	%f674, %f286, %f283, %f610;
	// begin inline asm
	{  cvt.f32.f16 %f287, %rs169;}

	// end inline asm
	fma.rn.f32 	%f675, %f287, %f276, %f611;
	fma.rn.f32 	%f676, %f287, %f277, %f612;
	fma.rn.f32 	%f677, %f287, %f278, %f613;
	fma.rn.f32 	%f678, %f287, %f279, %f614;
	fma.rn.f32 	%f679, %f287, %f280, %f615;
	fma.rn.f32 	%f680, %f287, %f281, %f616;
	fma.rn.f32 	%f681, %f287, %f282, %f617;
	fma.rn.f32 	%f682, %f287, %f283, %f618;
	// begin inline asm
	{  cvt.f32.f16 %f288, %rs170;}

	// end inline asm
	fma.rn.f32 	%f683, %f288, %f276, %f619;
	fma.rn.f32 	%f684, %f288, %f277, %f620;
	fma.rn.f32 	%f685, %f288, %f278, %f621;
	fma.rn.f32 	%f686, %f288, %f279, %f622;
	fma.rn.f32 	%f687, %f288, %f280, %f623;
	fma.rn.f32 	%f688, %f288, %f281, %f624;
	fma.rn.f32 	%f689, %f288, %f282, %f625;
	fma.rn.f32 	%f690, %f288, %f283, %f626;
	// begin inline asm
	{  cvt.f32.f16 %f289, %rs171;}

	// end inline asm
	fma.rn.f32 	%f691, %f289, %f276, %f627;
	fma.rn.f32 	%f692, %f289, %f277, %f628;
	fma.rn.f32 	%f693, %f289, %f278, %f629;
	fma.rn.f32 	%f694, %f289, %f279, %f630;
	fma.rn.f32 	%f695, %f289, %f280, %f631;
	fma.rn.f32 	%f696, %f289, %f281, %f632;
	fma.rn.f32 	%f697, %f289, %f282, %f633;
	fma.rn.f32 	%f698, %f289, %f283, %f634;
	// begin inline asm
	{  cvt.f32.f16 %f290, %rs172;}

	// end inline asm
	fma.rn.f32 	%f699, %f290, %f276, %f635;
	fma.rn.f32 	%f700, %f290, %f277, %f636;
	fma.rn.f32 	%f701, %f290, %f278, %f637;
	fma.rn.f32 	%f702, %f290, %f279, %f638;
	fma.rn.f32 	%f703, %f290, %f280, %f639;
	fma.rn.f32 	%f704, %f290, %f281, %f640;
	fma.rn.f32 	%f705, %f290, %f282, %f641;
	fma.rn.f32 	%f706, %f290, %f283, %f642;
	ld.shared.u32 	%r150, [%r197+1536];
	ld.shared.u32 	%r152, [%r197+1540];
	// begin inline asm
	{.reg .f16 low,high;
 mov.b32 {low,high}, %r150;
 mov.b16 %rs197, low;}
	// end inline asm
	// begin inline asm
	{.reg .f16 low,high;
 mov.b32 {low,high}, %r150;
 mov.b16 %rs198, high;}
	// end inline asm
	// begin inline asm
	{.reg .f16 low,high;
 mov.b32 {low,high}, %r152;
 mov.b16 %rs199, low;}
	// end inline asm
	// begin inline asm
	{.reg .f16 low,high;
 mov.b32 {low,high}, %r152;
 mov.b16 %rs200, high;}
	// end inline asm
	ld.shared.u32 	%r154, [%r197+1664];
	ld.shared.u32 	%r156, [%r197+1668];
	// begin inline asm
	{.reg .f16 low,high;
 mov.b32 {low,high}, %r154;
 mov.b16 %rs201, low;}
	// end inline asm
	// begin inline asm
	{.reg .f16 low,high;
 mov.b32 {low,high}, %r154;
 mov.b16 %rs202, high;}
	// end inline asm
	// begin inline asm
	{.reg .f16 low,high;
 mov.b32 {low,high}, %r156;
 mov.b16 %rs203, low;}
	// end inline asm
	// begin inline asm
	{.reg .f16 low,high;
 mov.b32 {low,high}, %r156;
 mov.b16 %rs204, high;}
	// end inline asm
	ld.shared.u32 	%r158, [%r200+1536];
	ld.shared.u32 	%r160, [%r200+1540];
	// begin inline asm
	{.reg .f16 low,high;
 mov.b32 {low,high}, %r158;
 mov.b16 %rs205, low;}
	// end inline asm
	// begin inline asm
	{.reg .f16 low,high;
 mov.b32 {low,high}, %r158;
 mov.b16 %rs206, high;}
	// end inline asm
	// begin inline asm
	{.reg .f16 low,high;
 mov.b32 {low,high}, %r160;
 mov.b16 %rs207, low;}
	// end inline asm
	// begin inline asm
	{.reg .f16 low,high;
 mov.b32 {low,high}, %r160;
 mov.b16 %rs208, high;}
	// end inline asm
	ld.shared.u32 	%r162, [%r200+1664];
	ld.shared.u32 	%r164, [%r200+1668];
	// begin inline asm
	{.reg .f16 low,high;
 mov.b32 {low,high}, %r162;
 mov.b16 %rs209, low;}
	// end inline asm
	// begin inline asm
	{.reg .f16 low,high;
 mov.b32 {low,high}, %r162;
 mov.b16 %rs210, high;}
	// end inline asm
	// begin inline asm
	{.reg .f16 low,high;
 mov.b32 {low,high}, %r164;
 mov.b16 %rs211, low;}
	// end inline asm
	// begin inline asm
	{.reg .f16 low,high;
 mov.b32 {low,high}, %r164;
 mov.b16 %rs212, high;}
	// end inline asm
	// begin inline asm
	{  cvt.f32.f16 %f291, %rs197;}

	// end inline asm
	// begin inline asm
	{  cvt.f32.f16 %f292, %rs205;}

	// end inline asm
	fma.rn.f32 	%f707, %f291, %f292, %f643;
	// begin inline asm
	{  cvt.f32.f16 %f293, %rs206;}

	// end inline asm
	fma.rn.f32 	%f708, %f291, %f293, %f644;
	// begin inline asm
	{  cvt.f32.f16 %f294, %rs207;}

	// end inline asm
	fma.rn.f32 	%f709, %f291, %f294, %f645;
	// begin inline asm
	{  cvt.f32.f16 %f295, %rs208;}

	// end inline asm
	fma.rn.f32 	%f710, %f291, %f295, %f646;
	// begin inline asm
	{  cvt.f32.f16 %f296, %rs209;}

	// end inline asm
	fma.rn.f32 	%f711, %f291, %f296, %f647;
	// begin inline asm
	{  cvt.f32.f16 %f297, %rs210;}

	// end inline asm
	fma.rn.f32 	%f712, %f291, %f297, %f648;
	// begin inline asm
	{  cvt.f32.f16 %f298, %rs211;}

	// end inline asm
	fma.rn.f32 	%f713, %f291, %f298, %f649;
	// begin inline asm
	{  cvt.f32.f16 %f299, %rs212;}

	// end inline asm
	fma.rn.f32 	%f714, %f291, %f299, %f650;
	// begin inline asm
	{  cvt.f32.f16 %f300, %rs198;}

	// end inline asm
	fma.rn.f32 	%f715, %f300, %f292, %f651;
	fma.rn.f32 	%f716, %f300, %f293, %f652;
	fma.rn.f32 	%f717, %f300, %f294, %f653;
	fma.rn.f32 	%f718, %f300, %f295, %f654;
	fma.rn.f32 	%f719, %f300, %f296, %f655;
	fma.rn.f32 	%f720, %f300, %f297, %f656;
	fma.rn.f32 	%f721, %f300, %f298, %f657;
	fma.rn.f32 	%f722, %f300, %f299, %f658;
	// begin inline asm
	{  cvt.f32.f16 %f301, %rs199;}

	// end inline asm
	fma.rn.f32 	%f723, %f301, %f292, %f659;
	fma.rn.f32 	%f724, %f301, %f293, %f660;
	fma.rn.f32 	%f725, %f301, %f294, %f661;
	fma.rn.f32 	%f726, %f301, %f295, %f662;
	fma.rn.f32 	%f727, %f301, %f296, %f663;
	fma.rn.f32 	%f728, %f301, %f297, %f664;
	fma.rn.f32 	%f729, %f301, %f298, %f665;
	fma.rn.f32 	%f730, %f301, %f299, %f666;
	// begin inline asm
	{  cvt.f32.f16 %f302, %rs200;}

	// end inline asm
	fma.rn.f32 	%f731, %f302, %f292, %f667;
	fma.rn.f32 	%f732, %f302, %f293, %f668;
	fma.rn.f32 	%f733, %f302, %f294, %f669;
	fma.rn.f32 	%f734, %f302, %f295, %f670;
	fma.rn.f32 	%f735, %f302, %f296, %f671;
	fma.rn.f32 	%f736, %f302, %f297, %f672;
	fma.rn.f32 	%f737, %f302, %f298, %f673;
	fma.rn.f32 	%f738, %f302, %f299, %f674;
	// begin inline asm
	{  cvt.f32.f16 %f303, %rs201;}

	// end inline asm
	fma.rn.f32 	%f739, %f303, %f292, %f675;
	fma.rn.f32 	%f740, %f303, %f293, %f676;
	fma.rn.f32 	%f741, %f303, %f294, %f677;
	fma.rn.f32 	%f742, %f303, %f295, %f678;
	fma.rn.f32 	%f743, %f303, %f296, %f679;
	fma.rn.f32 	%f744, %f303, %f297, %f680;
	fma.rn.f32 	%f745, %f303, %f298, %f681;
	fma.rn.f32 	%f746, %f303, %f299, %f682;
	// begin inline asm
	{  cvt.f32.f16 %f304, %rs202;}

	// end inline asm
	fma.rn.f32 	%f747, %f304, %f292, %f683;
	fma.rn.f32 	%f748, %f304, %f293, %f684;
	fma.rn.f32 	%f749, %f304, %f294, %f685;
	fma.rn.f32 	%f750, %f304, %f295, %f686;
	fma.rn.f32 	%f751, %f304, %f296, %f687;
	fma.rn.f32 	%f752, %f304, %f297, %f688;
	fma.rn.f32 	%f753, %f304, %f298, %f689;
	fma.rn.f32 	%f754, %f304, %f299, %f690;
	// begin inline asm
	{  cvt.f32.f16 %f305, %rs203;}

	// end inline asm
	fma.rn.f32 	%f755, %f305, %f292, %f691;
	fma.rn.f32 	%f756, %f305, %f293, %f692;
	fma.rn.f32 	%f757, %f305, %f294, %f693;
	fma.rn.f32 	%f758, %f305, %f295, %f694;
	fma.rn.f32 	%f759, %f305, %f296, %f695;
	fma.rn.f32 	%f760, %f305, %f297, %f696;
	fma.rn.f32 	%f761, %f305, %f298, %f697;
	fma.rn.f32 	%f762, %f305, %f299, %f698;
	// begin inline asm
	{  cvt.f32.f16 %f306, %rs204;}

	// end inline asm
	fma.rn.f32 	%f763, %f306, %f292, %f699;
	fma.rn.f32 	%f764, %f306, %f293, %f700;
	fma.rn.f32 	%f765, %f306, %f294, %f701;
	fma.rn.f32 	%f766, %f306, %f295, %f702;
	fma.rn.f32 	%f767, %f306, %f296, %f703;
	fma.rn.f32 	%f768, %f306, %f297, %f704;
	fma.rn.f32 	%f769, %f306, %f298, %f705;
	fma.rn.f32 	%f770, %f306, %f299, %f706;
	ld.shared.u32 	%r166, [%r197+1792];
	ld.shared.u32 	%r168, [%r197+1796];
	// begin inline asm
	{.reg .f16 low,high;
 mov.b32 {low,high}, %r166;
 mov.b16 %rs229, low;}
	// end inline asm
	// begin inline asm
	{.reg .f16 low,high;
 mov.b32 {low,high}, %r166;
 mov.b16 %rs230, high;}
	// end inline asm
	// begin inline asm
	{.reg .f16 low,high;
 mov.b32 {low,high}, %r168;
 mov.b16 %rs231, low;}
	// end inline asm
	// begin inline asm
	{.reg .f16 low,high;
 mov.b32 {low,high}, %r168;
 mov.b16 %rs232, high;}
	// end inline asm
	ld.shared.u32 	%r170, [%r197+1920];
	ld.shared.u32 	%r172, [%r197+1924];
	// begin inline asm
	{.reg .f16 low,high;
 mov.b32 {low,high}, %r170;
 mov.b16 %rs233, low;}
	// end inline asm
	// begin inline asm
	{.reg .f16 low,high;
 mov.b32 {low,high}, %r170;
 mov.b16 %rs234, high;}
	// end inline asm
	// begin inline asm
	{.reg .f16 low,high;
 mov.b32 {low,high}, %r172;
 mov.b16 %rs235, low;}
	// end inline asm
	// begin inline asm
	{.reg .f16 low,high;
 mov.b32 {low,high}, %r172;
 mov.b16 %rs236, high;}
	// end inline asm
	ld.shared.u32 	%r174, [%r200+1792];
	ld.shared.u32 	%r176, [%r200+1796];
	// begin inline asm
	{.reg .f16 low,high;
 mov.b32 {low,high}, %r174;
 mov.b16 %rs237, low;}
	// end inline asm
	// begin inline asm
	{.reg .f16 low,high;
 mov.b32 {low,high}, %r174;
 mov.b16 %rs238, high;}
	// end inline asm
	// begin inline asm
	{.reg .f16 low,high;
 mov.b32 {low,high}, %r176;
 mov.b16 %rs239, low;}
	// end inline asm
	// begin inline asm
	{.reg .f16 low,high;
 mov.b32 {low,high}, %r176;
 mov.b16 %rs240, high;}
	// end inline asm
	ld.shared.u32 	%r178, [%r200+1920];
	ld.shared.u32 	%r180, [%r200+1924];
	// begin inline asm
	{.reg .f16 low,high;
 mov.b32 {low,high}, %r178;
 mov.b16 %rs241, low;}
	// end inline asm
	// begin inline asm
	{.reg .f16 low,high;
 mov.b32 {low,high}, %r178;
 mov.b16 %rs242, high;}
	// end inline asm
	// begin inline asm
	{.reg .f16 low,high;
 mov.b32 {low,high}, %r180;
 mov.b16 %rs243, low;}
	// end inline asm
	// begin inline asm
	{.reg .f16 low,high;
 mov.b32 {low,high}, %r180;
 mov.b16 %rs244, high;}
	// end inline asm
	// begin inline asm
	{  cvt.f32.f16 %f307, %rs229;}

	// end inline asm
	// begin inline asm
	{  cvt.f32.f16 %f308, %rs237;}

	// end inline asm
	fma.rn.f32 	%f1538, %f307, %f308, %f707;
	// begin inline asm
	{  cvt.f32.f16 %f309, %rs238;}

	// end inline asm
	fma.rn.f32 	%f1537, %f307, %f309, %f708;
	// begin inline asm
	{  cvt.f32.f16 %f310, %rs239;}

	// end inline asm
	fma.rn.f32 	%f1536, %f307, %f310, %f709;
	// begin inline asm
	{  cvt.f32.f16 %f311, %rs240;}

	// end inline asm
	fma.rn.f32 	%f1535, %f307, %f311, %f710;
	// begin inline asm
	{  cvt.f32.f16 %f312, %rs241;}

	// end inline asm
	fma.rn.f32 	%f1534, %f307, %f312, %f711;
	// begin inline asm
	{  cvt.f32.f16 %f313, %rs242;}

	// end inline asm
	fma.rn.f32 	%f1533, %f307, %f313, %f712;
	// begin inline asm
	{  cvt.f32.f16 %f314, %rs243;}

	// end inline asm
	fma.rn.f32 	%f1532, %f307, %f314, %f713;
	// begin inline asm
	{  cvt.f32.f16 %f315, %rs244;}

	// end inline asm
	fma.rn.f32 	%f1531, %f307, %f315, %f714;
	// begin inline asm
	{  cvt.f32.f16 %f316, %rs230;}

	// end inline asm
	fma.rn.f32 	%f1530, %f316, %f308, %f715;
	fma.rn.f32 	%f1529, %f316, %f309, %f716;
	fma.rn.f32 	%f1528, %f316, %f310, %f717;
	fma.rn.f32 	%f1527, %f316, %f311, %f718;
	fma.rn.f32 	%f1526, %f316, %f312, %f719;
	fma.rn.f32 	%f1525, %f316, %f313, %f720;
	fma.rn.f32 	%f1524, %f316, %f314, %f721;
	fma.rn.f32 	%f1523, %f316, %f315, %f722;
	// begin inline asm
	{  cvt.f32.f16 %f317, %rs231;}

	// end inline asm
	fma.rn.f32 	%f1522, %f317, %f308, %f723;
	fma.rn.f32 	%f1521, %f317, %f309, %f724;
	fma.rn.f32 	%f1520, %f317, %f310, %f725;
	fma.rn.f32 	%f1519, %f317, %f311, %f726;
	fma.rn.f32 	%f1518, %f317, %f312, %f727;
	fma.rn.f32 	%f1517, %f317, %f313, %f728;
	fma.rn.f32 	%f1516, %f317, %f314, %f729;
	fma.rn.f32 	%f1515, %f317, %f315, %f730;
	// begin inline asm
	{  cvt.f32.f16 %f318, %rs232;}

	// end inline asm
	fma.rn.f32 	%f1514, %f318, %f308, %f731;
	fma.rn.f32 	%f1513, %f318, %f309, %f732;
	fma.rn.f32 	%f1512, %f318, %f310, %f733;
	fma.rn.f32 	%f1511, %f318, %f311, %f734;
	fma.rn.f32 	%f1510, %f318, %f312, %f735;
	fma.rn.f32 	%f1509, %f318, %f313, %f736;
	fma.rn.f32 	%f1508, %f318, %f314, %f737;
	fma.rn.f32 	%f1507, %f318, %f315, %f738;
	// begin inline asm
	{  cvt.f32.f16 %f319, %rs233;}

	// end inline asm
	fma.rn.f32 	%f1506, %f319, %f308, %f739;
	fma.rn.f32 	%f1505, %f319, %f309, %f740;
	fma.rn.f32 	%f1504, %f319, %f310, %f741;
	fma.rn.f32 	%f1503, %f319, %f311, %f742;
	fma.rn.f32 	%f1502, %f319, %f312, %f743;
	fma.rn.f32 	%f1501, %f319, %f313, %f744;
	fma.rn.f32 	%f1500, %f319, %f314, %f745;
	fma.rn.f32 	%f1499, %f319, %f315, %f746;
	// begin inline asm
	{  cvt.f32.f16 %f320, %rs234;}

	// end inline asm
	fma.rn.f32 	%f1498, %f320, %f308, %f747;
	fma.rn.f32 	%f1497, %f320, %f309, %f748;
	fma.rn.f32 	%f1496, %f320, %f310, %f749;
	fma.rn.f32 	%f1495, %f320, %f311, %f750;
	fma.rn.f32 	%f1494, %f320, %f312, %f751;
	fma.rn.f32 	%f1493, %f320, %f313, %f752;
	fma.rn.f32 	%f1492, %f320, %f314, %f753;
	fma.rn.f32 	%f1491, %f320, %f315, %f754;
	// begin inline asm
	{  cvt.f32.f16 %f321, %rs235;}

	// end inline asm
	fma.rn.f32 	%f1490, %f321, %f308, %f755;
	fma.rn.f32 	%f1489, %f321, %f309, %f756;
	fma.rn.f32 	%f1488, %f321, %f310, %f757;
	fma.rn.f32 	%f1487, %f321, %f311, %f758;
	fma.rn.f32 	%f1486, %f321, %f312, %f759;
	fma.rn.f32 	%f1485, %f321, %f313, %f760;
	fma.rn.f32 	%f1484, %f321, %f314, %f761;
	fma.rn.f32 	%f1483, %f321, %f315, %f762;
	// begin inline asm
	{  cvt.f32.f16 %f322, %rs236;}

	// end inline asm
	fma.rn.f32 	%f1482, %f322, %f308, %f763;
	fma.rn.f32 	%f1481, %f322, %f309, %f764;
	fma.rn.f32 	%f1480, %f322, %f310, %f765;
	fma.rn.f32 	%f1479, %f322, %f311, %f766;
	fma.rn.f32 	%f1478, %f322, %f312, %f767;
	fma.rn.f32 	%f1477, %f322, %f313, %f768;
	fma.rn.f32 	%f1476, %f322, %f314, %f769;
	fma.rn.f32 	%f1475, %f322, %f315, %f770;
	// begin inline asm
	{.reg .f16 low,high;
 mov.b32 {low,high}, %r182;
 mov.b16 %rs261, low;}
	// end inline asm
	add.s32 	%r201, %r191, %r189;
	mov.u32 	%r202, %ntid.x;
	mad.lo.s32 	%r203, %r195, %r202, %r198;
	shl.b32 	%r204, %r203, 10;
	and.b32  	%r205, %r204, 1024;
	add.s32 	%r206, %r201, %r205;
	and.b32  	%r207, %r203, -2;
	add.s32 	%r208, %r206, %r207;
	st.shared.u16 	[%r208], %rs261;
	// begin inline asm
	{.reg .f16 low,high;
 mov.b32 {low,high}, %r182;
 mov.b16 %rs262, high;}
	// end inline asm
	st.shared.u16 	[%r208+256], %rs262;
	// begin inline asm
	{.reg .f16 low,high;
 mov.b32 {low,high}, %r184;
 mov.b16 %rs263, low;}
	// end inline asm
	st.shared.u16 	[%r208+512], %rs263;
	// begin inline asm
	{.reg .f16 low,high;
 mov.b32 {low,high}, %r184;
 mov.b16 %rs264, high;}
	// end inline asm
	st.shared.u16 	[%r208+768], %rs264;
	shl.b32 	%r209, %r203, 3;
	and.b32  	%r210, %r209, -256;
	add.s32 	%r211, %r193, %r210;
	add.s32 	%r212, %r211, %r189;
	and.b32  	%r213, %r209, 248;
	add.s32 	%r214, %r212, %r213;
	st.shared.u32 	[%r214], %r186;
	st.shared.u32 	[%r214+4], %r187;
	bar.sync 	0;
	add.s32 	%r401, %r401, 1;
	add.s32 	%r400, %r400, 8;
	shl.b32 	%r215, %r396, 3;
	add.s32 	%r399, %r399, %r215;
	setp.eq.s32 	%p2, %r401, -1;
	@%p2 bra 	$L__BB0_3;
	bra.uni 	$L__BB0_2;
$L__BB0_3:
	ld.param.u32 	%r397, [_Z8sgemm_V3P6__halfS0_S0_iii_param_4];
	ld.param.u64 	%rd30, [_Z8sgemm_V3P6__halfS0_S0_iii_param_2];
	cvta.to.global.u64 	%rd16, %rd30;
	mov.u32 	%r376, %tid.y;
	shl.b32 	%r377, %r376, 2;
	mov.u32 	%r378, %tid.x;
	shl.b32 	%r379, %r378, 2;
	shl.b32 	%r380, %r376, 3;
	mov.u32 	%r381, _ZZ8sgemm_V3P6__halfS0_S0_iiiE3s_a;
	add.s32 	%r382, %r380, %r381;
	ld.shared.u32 	%r216, [%r382+2048];
	ld.shared.u32 	%r218, [%r382+2052];
	// begin inline asm
	{.reg .f16 low,high;
 mov.b32 {low,high}, %r216;
 mov.b16 %rs265, low;}
	// end inline asm
	// begin inline asm
	{.reg .f16 low,high;
 mov.b32 {low,high}, %r216;
 mov.b16 %rs266, high;}
	// end inline asm
	// begin inline asm
	{.reg .f16 low,high;
 mov.b32 {low,high}, %r218;
 mov.b16 %rs267, low;}
	// end inline asm
	// begin inline asm
	{.reg .f16 low,high;
 mov.b32 {low,high}, %r218;
 mov.b16 %rs268, high;}
	// end inline asm
	ld.shared.u32 	%r220, [%r382+2176];
	ld.shared.u32 	%r222, [%r382+2180];
	// begin inline asm
	{.reg .f16 low,high;
 mov.b32 {low,high}, %r220;
 mov.b16 %rs269, low;}
	// end inline asm
	// begin inline asm
	{.reg .f16 low,high;
 mov.b32 {low,high}, %r220;
 mov.b16 %rs270, high;}
	// end inline asm
	// begin inline asm
	{.reg .f16 low,high;
 mov.b32 {low,high}, %r222;
 mov.b16 %rs271, low;}
	// end inline asm
	// begin inline asm
	{.reg .f16 low,high;
 mov.b32 {low,high}, %r222;
 mov.b16 %rs272, high;}
	// end inline asm
	shl.b32 	%r383, %r378, 3;
	mov.u32 	%r384, _ZZ8sgemm_V3P6__halfS0_S0_iiiE3s_b;
	add.s32 	%r385, %r383, %r384;
	ld.shared.u32 	%r224, [%r385+2048];
	ld.shared.u32 	%r226, [%r385+2052];
	// begin inline asm
	{.reg .f16 low,high;
 mov.b32 {low,high}, %r224;
 mov.b16 %rs273, low;}
	// end inline asm
	// begin inline asm
	{.reg .f16 low,high;
 mov.b32 {low,high}, %r224;
 mov.b16 %rs274, high;}
	// end inline asm
	// begin inline asm
	{.reg .f16 low,high;
 mov.b32 {low,high}, %r226;
 mov.b16 %rs275, low;}
	// end inline asm
	// begin inline asm
	{.reg .f16 low,high;
 mov.b32 {low,high}, %r226;
 mov.b16 %rs276, high;}
	// end inline asm
	ld.shared.u32 	%r228, [%r385+2176];
	ld.shared.u32 	%r230, [%r385+2180];
	// begin inline asm
	{.reg .f16 low,high;
 mov.b32 {low,high}, %r228;
 mov.b16 %rs277, low;}
	// end inline asm
	// begin inline asm
	{.reg .f16 low,high;
 mov.b32 {low,high}, %r228;
 mov.b16 %rs278, high;}
	// end inline asm
	// begin inline asm
	{.reg .f16 low,high;
 mov.b32 {low,high}, %r230;
 mov.b16 %rs279, low;}
	// end inline asm
	// begin inline asm
	{.reg .f16 low,high;
 mov.b32 {low,high}, %r230;
 mov.b16 %rs280, high;}
	// end inline asm
	// begin inline asm
	{  cvt.f32.f16 %f771, %rs265;}

	// end inline asm
	// begin inline asm
	{  cvt.f32.f16 %f772, %rs273;}

	// end inline asm
	fma.rn.f32 	%f963, %f771, %f772, %f1538;
	// begin inline asm
	{  cvt.f32.f16 %f773, %rs274;}

	// end inline asm
	fma.rn.f32 	%f964, %f771, %f773, %f1537;
	// begin inline asm
	{  cvt.f32.f16 %f774, %rs275;}

	// end inline asm
	fma.rn.f32 	%f965, %f771, %f774, %f1536;
	// begin inline asm
	{  cvt.f32.f16 %f775, %rs276;}

	// end inline asm
	fma.rn.f32 	%f966, %f771, %f775, %f1535;
	// begin inline asm
	{  cvt.f32.f16 %f776, %rs277;}

	// end inline asm
	fma.rn.f32 	%f967, %f771, %f776, %f1534;
	// begin inline asm
	{  cvt.f32.f16 %f777, %rs278;}

	// end inline asm
	fma.rn.f32 	%f968, %f771, %f777, %f1533;
	// begin inline asm
	{  cvt.f32.f16 %f778, %rs279;}

	// end inline asm
	fma.rn.f32 	%f969, %f771, %f778, %f1532;
	// begin inline asm
	{  cvt.f32.f16 %f779, %rs280;}

	// end inline asm
	fma.rn.f32 	%f970, %f771, %f779, %f1531;
	// begin inline asm
	{  cvt.f32.f16 %f780, %rs266;}

	// end inline asm
	fma.rn.f32 	%f971, %f780, %f772, %f1530;
	fma.rn.f32 	%f972, %f780, %f773, %f1529;
	fma.rn.f32 	%f973, %f780, %f774, %f1528;
	fma.rn.f32 	%f974, %f780, %f775, %f1527;
	fma.rn.f32 	%f975, %f780, %f776, %f1526;
	fma.rn.f32 	%f976, %f780, %f777, %f1525;
	fma.rn.f32 	%f977, %f780, %f778, %f1524;
	fma.rn.f32 	%f978, %f780, %f779, %f1523;
	// begin inline asm
	{  cvt.f32.f16 %f781, %rs267;}

	// end inline asm
	fma.rn.f32 	%f979, %f781, %f772, %f1522;
	fma.rn.f32 	%f980, %f781, %f773, %f1521;
	fma.rn.f32 	%f981, %f781, %f774, %f1520;
	fma.rn.f32 	%f982, %f781, %f775, %f1519;
	fma.rn.f32 	%f983, %f781, %f776, %f1518;
	fma.rn.f32 	%f984, %f781, %f777, %f1517;
	fma.rn.f32 	%f985, %f781, %f778, %f1516;
	fma.rn.f32 	%f986, %f781, %f779, %f1515;
	// begin inline asm
	{  cvt.f32.f16 %f782, %rs268;}

	// end inline asm
	fma.rn.f32 	%f987, %f782, %f772, %f1514;
	fma.rn.f32 	%f988, %f782, %f773, %f1513;
	fma.rn.f32 	%f989, %f782, %f774, %f1512;
	fma.rn.f32 	%f990, %f782, %f775, %f1511;
	fma.rn.f32 	%f991, %f782, %f776, %f1510;
	fma.rn.f32 	%f992, %f782, %f777, %f1509;
	fma.rn.f32 	%f993, %f782, %f778, %f1508;
	fma.rn.f32 	%f994, %f782, %f779, %f1507;
	// begin inline asm
	{  cvt.f32.f16 %f783, %rs269;}

	// end inline asm
	fma.rn.f32 	%f995, %f783, %f772, %f1506;
	fma.rn.f32 	%f996, %f783, %f773, %f1505;
	fma.rn.f32 	%f997, %f783, %f774, %f1504;
	fma.rn.f32 	%f998, %f783, %f775, %f1503;
	fma.rn.f32 	%f999, %f783, %f776, %f1502;
	fma.rn.f32 	%f1000, %f783, %f777, %f1501;
	fma.rn.f32 	%f1001, %f783, %f778, %f1500;
	fma.rn.f32 	%f1002, %f783, %f779, %f1499;
	// begin inline asm
	{  cvt.f32.f16 %f784, %rs270;}

	// end inline asm
	fma.rn.f32 	%f1003, %f784, %f772, %f1498;
	fma.rn.f32 	%f1004, %f784, %f773, %f1497;
	fma.rn.f32 	%f1005, %f784, %f774, %f1496;
	fma.rn.f32 	%f1006, %f784, %f775, %f1495;
	fma.rn.f32 	%f1007, %f784, %f776, %f1494;
	fma.rn.f32 	%f1008, %f784, %f777, %f1493;
	fma.rn.f32 	%f1009, %f784, %f778, %f1492;
	fma.rn.f32 	%f1010, %f784, %f779, %f1491;
	// begin inline asm
	{  cvt.f32.f16 %f785, %rs271;}

	// end inline asm
	fma.rn.f32 	%f1011, %f785, %f772, %f1490;
	fma.rn.f32 	%f1012, %f785, %f773, %f1489;
	fma.rn.f32 	%f1013, %f785, %f774, %f1488;
	fma.rn.f32 	%f1014, %f785, %f775, %f1487;
	fma.rn.f32 	%f1015, %f785, %f776, %f1486;
	fma.rn.f32 	%f1016, %f785, %f777, %f1485;
	fma.rn.f32 	%f1017, %f785, %f778, %f1484;
	fma.rn.f32 	%f1018, %f785, %f779, %f1483;
	// begin inline asm
	{  cvt.f32.f16 %f786, %rs272;}

	// end inline asm
	fma.rn.f32 	%f1019, %f786, %f772, %f1482;
	fma.rn.f32 	%f1020, %f786, %f773, %f1481;
	fma.rn.f32 	%f1021, %f786, %f774, %f1480;
	fma.rn.f32 	%f1022, %f786, %f775, %f1479;
	fma.rn.f32 	%f1023, %f786, %f776, %f1478;
	fma.rn.f32 	%f1024, %f786, %f777, %f1477;
	fma.rn.f32 	%f1025, %f786, %f778, %f1476;
	fma.rn.f32 	%f1026, %f786, %f779, %f1475;
	ld.shared.u32 	%r232, [%r382+2304];
	ld.shared.u32 	%r234, [%r382+2308];
	// begin inline asm
	{.reg .f16 low,high;
 mov.b32 {low,high}, %r232;
 mov.b16 %rs297, low;}
	// end inline asm
	// begin inline asm
	{.reg .f16 low,high;
 mov.b32 {low,high}, %r232;
 mov.b16 %rs298, high;}
	// end inline asm
	// begin inline asm
	{.reg .f16 low,high;
 mov.b32 {low,high}, %r234;
 mov.b16 %rs299, low;}
	// end inline asm
	// begin inline asm
	{.reg .f16 low,high;
 mov.b32 {low,high}, %r234;
 mov.b16 %rs300, high;}
	// end inline asm
	ld.shared.u32 	%r236, [%r382+2432];
	ld.shared.u32 	%r238, [%r382+2436];
	// begin inline asm
	{.reg .f16 low,high;
 mov.b32 {low,high}, %r236;
 mov.b16 %rs301, low;}
	// end inline asm
	// begin inline asm
	{.reg .f16 low,high;
 mov.b32 {low,high}, %r236;
 mov.b16 %rs302, high;}
	// end inline asm
	// begin inline asm
	{.reg .f16 low,high;
 mov.b32 {low,high}, %r238;
 mov.b16 %rs303, low;}
	// end inline asm
	// begin inline asm
	{.reg .f16 low,high;
 mov.b32 {low,high}, %r238;
 mov.b16 %rs304, high;}
	// end inline asm
	ld.shared.u32 	%r240, [%r385+2304];
	ld.shared.u32 	%r242, [%r385+2308];
	// begin inline asm
	{.reg .f16 low,high;
 mov.b32 {low,high}, %r240;
 mov.b16 %rs305, low;}
	// end inline asm
	// begin inline asm
	{.reg .f16 low,high;
 mov.b32 {low,high}, %r240;
 mov.b16 %rs306, high;}
	// end inline asm
	// begin inline asm
	{.reg .f16 low,high;
 mov.b32 {low,high}, %r242;
 mov.b16 %rs307, low;}
	// end inline asm
	// begin inline asm
	{.reg .f16 low,high;
 mov.b32 {low,high}, %r242;
 mov.b16 %rs308, high;}
	// end inline asm
	ld.shared.u32 	%r244, [%r385+2432];
	ld.shared.u32 	%r246, [%r385+2436];
	// begin inline asm
	{.reg .f16 low,high;
 mov.b32 {low,high}, %r244;
 mov.b16 %rs309, low;}
	// end inline asm
	// begin inline asm
	{.reg .f16 low,high;
 mov.b32 {low,high}, %r244;
 mov.b16 %rs310, high;}
	// end inline asm
	// begin inline asm
	{.reg .f16 low,high;
 mov.b32 {low,high}, %r246;
 mov.b16 %rs311, low;}
	// end inline asm
	// begin inline asm
	{.reg .f16 low,high;
 mov.b32 {low,high}, %r246;
 mov.b16 %rs312, high;}
	// end inline asm
	// begin inline asm
	{  cvt.f32.f16 %f787, %rs297;}

	// end inline asm
	// begin inline asm
	{  cvt.f32.f16 %f788, %rs305;}

	// end inline asm
	fma.rn.f32 	%f1027, %f787, %f788, %f963;
	// begin inline asm
	{  cvt.f32.f16 %f789, %rs306;}

	// end inline asm
	fma.rn.f32 	%f1028, %f787, %f789, %f964;
	// begin inline asm
	{  cvt.f32.f16 %f790, %rs307;}

	// end inline asm
	fma.rn.f32 	%f1029, %f787, %f790, %f965;
	// begin inline asm
	{  cvt.f32.f16 %f791, %rs308;}

	// end inline asm
	fma.rn.f32 	%f1030, %f787, %f791, %f966;
	// begin inline asm
	{  cvt.f32.f16 %f792, %rs309;}

	// end inline asm
	fma.rn.f32 	%f1031, %f787, %f792, %f967;
	// begin inline asm
	{  cvt.f32.f16 %f793, %rs310;}

	// end inline asm
	fma.rn.f32 	%f1032, %f787, %f793, %f968;
	// begin inline asm
	{  cvt.f32.f16 %f794, %rs311;}

	// end inline asm
	fma.rn.f32 	%f1033, %f787, %f794, %f969;
	// begin inline asm
	{  cvt.f32.f16 %f795, %rs312;}

	// end inline asm
	fma.rn.f32 	%f1034, %f787, %f795, %f970;
	// begin inline asm
	{  cvt.f32.f16 %f796, %rs298;}

	// end inline asm
	fma.rn.f32 	%f1035, %f796, %f788, %f971;
	fma.rn.f32 	%f1036, %f796, %f789, %f972;
	fma.rn.f32 	%f1037, %f796, %f790, %f973;
	fma.rn.f32 	%f1038, %f796, %f791, %f974;
	fma.rn.f32 	%f1039, %f796, %f792, %f975;
	fma.rn.f32 	%f1040, %f796, %f793, %f976;
	fma.rn.f32 	%f1041, %f796, %f794, %f977;
	fma.rn.f32 	%f1042, %f796, %f795, %f978;
	// begin inline asm
	{  cvt.f32.f16 %f797, %rs299;}

	// end inline asm
	fma.rn.f32 	%f1043, %f797, %f788, %f979;
	fma.rn.f32 	%f1044, %f797, %f789, %f980;
	fma.rn.f32 	%f1045, %f797, %f790, %f981;
	fma.rn.f32 	%f1046, %f797, %f791, %f982;
	fma.rn.f32 	%f1047, %f797, %f792, %f983;
	fma.rn.f32 	%f1048, %f797, %f793, %f984;
	fma.rn.f32 	%f1049, %f797, %f794, %f985;
	fma.rn.f32 	%f1050, %f797, %f795, %f986;
	// begin inline asm
	{  cvt.f32.f16 %f798, %rs300;}

	// end inline asm
	fma.rn.f32 	%f1051, %f798, %f788, %f987;
	fma.rn.f32 	%f1052, %f798, %f789, %f988;
	fma.rn.f32 	%f1053, %f798, %f790, %f989;
	fma.rn.f32 	%f1054, %f798, %f791, %f990;
	fma.rn.f32 	%f1055, %f798, %f792, %f991;
	fma.rn.f32 	%f1056, %f798, %f793, %f992;
	fma.rn.f32 	%f1057, %f798, %f794, %f993;
	fma.rn.f32 	%f1058, %f798, %f795, %f994;
	// begin inline asm
	{  cvt.f32.f16 %f799, %rs301;}

	// end inline asm
	fma.rn.f32 	%f1059, %f799, %f788, %f995;
	fma.rn.f32 	%f1060, %f799, %f789, %f996;
	fma.rn.f32 	%f1061, %f799, %f790, %f997;
	fma.rn.f32 	%f1062, %f799, %f791, %f998;
	fma.rn.f32 	%f1063, %f799, %f792, %f999;
	fma.rn.f32 	%f1064, %f799, %f793, %f1000;
	fma.rn.f32 	%f1065, %f799, %f794, %f1001;
	fma.rn.f32 	%f1066, %f799, %f795, %f1002;
	// begin inline asm
	{  cvt.f32.f16 %f800, %rs302;}

	// end inline asm
	fma.rn.f32 	%f1067, %f800, %f788, %f1003;
	fma.rn.f32 	%f1068, %f800, %f789, %f1004;
	fma.rn.f32 	%f1069, %f800, %f790, %f1005;
	fma.rn.f32 	%f1070, %f800, %f791, %f1006;
	fma.rn.f32 	%f1071, %f800, %f792, %f1007;
	fma.rn.f32 	%f1072, %f800, %f793, %f1008;
	fma.rn.f32 	%f1073, %f800, %f794, %f1009;
	fma.rn.f32 	%f1074, %f800, %f795, %f1010;
	// begin inline asm
	{  cvt.f32.f16 %f801, %rs303;}

	// end inline asm
	fma.rn.f32 	%f1075, %f801, %f788, %f1011;
	fma.rn.f32 	%f1076, %f801, %f789, %f1012;
	fma.rn.f32 	%f1077, %f801, %f790, %f1013;
	fma.rn.f32 	%f1078, %f801, %f791, %f1014;
	fma.rn.f32 	%f1079, %f801, %f792, %f1015;
	fma.rn.f32 	%f1080, %f801, %f793, %f1016;
	fma.rn.f32 	%f1081, %f801, %f794, %f1017;
	fma.rn.f32 	%f1082, %f801, %f795, %f1018;
	// begin inline asm
	{  cvt.f32.f16 %f802, %rs304;}

	// end inline asm
	fma.rn.f32 	%f1083, %f802, %f788, %f1019;
	fma.rn.f32 	%f1084, %f802, %f789, %f1020;
	fma.rn.f32 	%f1085, %f802, %f790, %f1021;
	fma.rn.f32 	%f1086, %f802, %f791, %f1022;
	fma.rn.f32 	%f1087, %f802, %f792, %f1023;
	fma.rn.f32 	%f1088, %f802, %f793, %f1024;
	fma.rn.f32 	%f1089, %f802, %f794, %f1025;
	fma.rn.f32 	%f1090, %f802, %f795, %f1026;
	ld.shared.u32 	%r248, [%r382+2560];
	ld.shared.u32 	%r250, [%r382+2564];
	// begin inline asm
	{.reg .f16 low,high;
 mov.b32 {low,high}, %r248;
 mov.b16 %rs329, low;}
	// end inline asm
	// begin inline asm
	{.reg .f16 low,high;
 mov.b32 {low,high}, %r248;
 mov.b16 %rs330, high;}
	// end inline asm
	// begin inline asm
	{.reg .f16 low,high;
 mov.b32 {low,high}, %r250;
 mov.b16 %rs331, low;}
	// end inline asm
	// begin inline asm
	{.reg .f16 low,high;
 mov.b32 {low,high}, %r250;
 mov.b16 %rs332, high;}
	// end inline asm
	ld.shared.u32 	%r252, [%r382+2688];
	ld.shared.u32 	%r254, [%r382+2692];
	// begin inline asm
	{.reg .f16 low,high;
 mov.b32 {low,high}, %r252;
 mov.b16 %rs333, low;}
	// end inline asm
	// begin inline asm
	{.reg .f16 low,high;
 mov.b32 {low,high}, %r252;
 mov.b16 %rs334, high;}
	// end inline asm
	// begin inline asm
	{.reg .f16 low,high;
 mov.b32 {low,high}, %r254;
 mov.b16 %rs335, low;}
	// end inline asm
	// begin inline asm
	{.reg .f16 low,high;
 mov.b32 {low,high}, %r254;
 mov.b16 %rs336, high;}
	// end inline asm
	ld.shared.u32 	%r256, [%r385+2560];
	ld.shared.u32 	%r258, [%r385+2564];
	// begin inline asm
	{.reg .f16 low,high;
 mov.b32 {low,high}, %r256;
 mov.b16 %rs337, low;}
	// end inline asm
	// begin inline asm
	{.reg .f16 low,high;
 mov.b32 {low,high}, %r256;
 mov.b16 %rs338, high;}
	// end inline asm
	// begin inline asm
	{.reg .f16 low,high;
 mov.b32 {low,high}, %r258;
 mov.b16 %rs339, low;}
	// end inline asm
	// begin inline asm
	{.reg .f16 low,high;
 mov.b32 {low,high}, %r258;
 mov.b16 %rs340, high;}
	// end inline asm
	ld.shared.u32 	%r260, [%r385+2688];
	ld.shared.u32 	%r262, [%r385+2692];
	// begin inline asm
	{.reg .f16 low,high;
 mov.b32 {low,high}, %r260;
 mov.b16 %rs341, low;}
	// end inline asm
	// begin inline asm
	{.reg .f16 low,high;
 mov.b32 {low,high}, %r260;
 mov.b16 %rs342, high;}
	// end inline asm
	// begin inline asm
	{.reg .f16 low,high;
 mov.b32 {low,high}, %r262;
 mov.b16 %rs343, low;}
	// end inline asm
	// begin inline asm
	{.reg .f16 low,high;
 mov.b32 {low,high}, %r262;
 mov.b16 %rs344, high;}
	// end inline asm
	// begin inline asm
	{  cvt.f32.f16 %f803, %rs329;}

	// end inline asm
	// begin inline asm
	{  cvt.f32.f16 %f804, %rs337;}

	// end inline asm
	fma.rn.f32 	%f1091, %f803, %f804, %f1027;
	// begin inline asm
	{  cvt.f32.f16 %f805, %rs338;}

	// end inline asm
	fma.rn.f32 	%f1092, %f803, %f805, %f1028;
	// begin inline asm
	{  cvt.f32.f16 %f806, %rs339;}

	// end inline asm
	fma.rn.f32 	%f1093, %f803, %f806, %f1029;
	// begin inline asm
	{  cvt.f32.f16 %f807, %rs340;}

	// end inline asm
	fma.rn.f32 	%f1094, %f803, %f807, %f1030;
	// begin inline asm
	{  cvt.f32.f16 %f808, %rs341;}

	// end inline asm
	fma.rn.f32 	%f1095, %f803, %f808, %f1031;
	// begin inline asm
	{  cvt.f32.f16 %f809, %rs342;}

	// end inline asm
	fma.rn.f32 	%f1096, %f803, %f809, %f1032;
	// begin inline asm
	{  cvt.f32.f16 %f810, %rs343;}

	// end inline asm
	fma.rn.f32 	%f1097, %f803, %f810, %f1033;
	// begin inline asm
	{  cvt.f32.f16 %f811, %rs344;}

	// end inline asm
	fma.rn.f32 	%f1098, %f803, %f811, %f1034;
	// begin inline asm
	{  cvt.f32.f16 %f812, %rs330;}

	// end inline asm
	fma.rn.f32 	%f1099, %f812, %f804, %f1035;
	fma.rn.f32 	%f1100, %f812, %f805, %f1036;
	fma.rn.f32 	%f1101, %f812, %f806, %f1037;
	fma.rn.f32 	%f1102, %f812, %f807, %f1038;
	fma.rn.f32 	%f1103, %f812, %f808, %f1039;
	fma.rn.f32 	%f1104, %f812, %f809, %f1040;
	fma.rn.f32 	%f1105, %f812, %f810, %f1041;
	fma.rn.f32 	%f1106, %f812, %f811, %f1042;
	// begin inline asm
	{  cvt.f32.f16 %f813, %rs331;}

	// end inline asm
	fma.rn.f32 	%f1107, %f813, %f804, %f1043;
	fma.rn.f32 	%f1108, %f813, %f805, %f1044;
	fma.rn.f32 	%f1109, %f813, %f806, %f1045;
	fma.rn.f32 	%f1110, %f813, %f807, %f1046;
	fma.rn.f32 	%f1111, %f813, %f808, %f1047;
	fma.rn.f32 	%f1112, %f813, %f809, %f1048;
	fma.rn.f32 	%f1113, %f813, %f810, %f1049;
	fma.rn.f32 	%f1114, %f813, %f811, %f1050;
	// begin inline asm
	{  cvt.f32.f16 %f814, %rs332;}

	// end inline asm
	fma.rn.f32 	%f1115, %f814, %f804, %f1051;
	fma.rn.f32 	%f1116, %f814, %f805, %f1052;
	fma.rn.f32 	%f1117, %f814, %f806, %f1053;
	fma.rn.f32 	%f1118, %f814, %f807, %f1054;
	fma.rn.f32 	%f1119, %f814, %f808, %f1055;
	fma.rn.f32 	%f1120, %f814, %f809, %f1056;
	fma.rn.f32 	%f1121, %f814, %f810, %f1057;
	fma.rn.f32 	%f1122, %f814, %f811, %f1058;
	// begin inline asm
	{  cvt.f32.f16 %f815, %rs333;}

	// end inline asm
	fma.rn.f32 	%f1123, %f815, %f804, %f1059;
	fma.rn.f32 	%f1124, %f815, %f805, %f1060;
	fma.rn.f32 	%f1125, %f815, %f806, %f1061;
	fma.rn.f32 	%f1126, %f815, %f807, %f1062;
	fma.rn.f32 	%f1127, %f815, %f808, %f1063;
	fma.rn.f32 	%f1128, %f815, %f809, %f1064;
	fma.rn.f32 	%f1129, %f815, %f810, %f1065;
	fma.rn.f32 	%f1130, %f815, %f811, %f1066;
	// begin inline asm
	{  cvt.f32.f16 %f816, %rs334;}

	// end inline asm
	fma.rn.f32 	%f1131, %f816, %f804, %f1067;
	fma.rn.f32 	%f1132, %f816, %f805, %f1068;
	fma.rn.f32 	%f1133, %f816, %f806, %f1069;
	fma.rn.f32 	%f1134, %f816, %f807, %f1070;
	fma.rn.f32 	%f1135, %f816, %f808, %f1071;
	fma.rn.f32 	%f1136, %f816, %f809, %f1072;
	fma.rn.f32 	%f1137, %f816, %f810, %f1073;
	fma.rn.f32 	%f1138, %f816, %f811, %f1074;
	// begin inline asm
	{  cvt.f32.f16 %f817, %rs335;}

	// end inline asm
	fma.rn.f32 	%f1139, %f817, %f804, %f1075;
	fma.rn.f32 	%f1140, %f817, %f805, %f1076;
	fma.rn.f32 	%f1141, %f817, %f806, %f1077;
	fma.rn.f32 	%f1142, %f817, %f807, %f1078;
	fma.rn.f32 	%f1143, %f817, %f808, %f1079;
	fma.rn.f32 	%f1144, %f817, %f809, %f1080;
	fma.rn.f32 	%f1145, %f817, %f810, %f1081;
	fma.rn.f32 	%f1146, %f817, %f811, %f1082;
	// begin inline asm
	{  cvt.f32.f16 %f818, %rs336;}

	// end inline asm
	fma.rn.f32 	%f1147, %f818, %f804, %f1083;
	fma.rn.f32 	%f1148, %f818, %f805, %f1084;
	fma.rn.f32 	%f1149, %f818, %f806, %f1085;
	fma.rn.f32 	%f1150, %f818, %f807, %f1086;
	fma.rn.f32 	%f1151, %f818, %f808, %f1087;
	fma.rn.f32 	%f1152, %f818, %f809, %f1088;
	fma.rn.f32 	%f1153, %f818, %f810, %f1089;
	fma.rn.f32 	%f1154, %f818, %f811, %f1090;
	ld.shared.u32 	%r264, [%r382+2816];
	ld.shared.u32 	%r266, [%r382+2820];
	// begin inline asm
	{.reg .f16 low,high;
 mov.b32 {low,high}, %r264;
 mov.b16 %rs361, low;}
	// end inline asm
	// begin inline asm
	{.reg .f16 low,high;
 mov.b32 {low,high}, %r264;
 mov.b16 %rs362, high;}
	// end inline asm
	// begin inline asm
	{.reg .f16 low,high;
 mov.b32 {low,high}, %r266;
 mov.b16 %rs363, low;}
	// end inline asm
	// begin inline asm
	{.reg .f16 low,high;
 mov.b32 {low,high}, %r266;
 mov.b16 %rs364, high;}
	// end inline asm
	ld.shared.u32 	%r268, [%r382+2944];
	ld.shared.u32 	%r270, [%r382+2948];
	// begin inline asm
	{.reg .f16 low,high;
 mov.b32 {low,high}, %r268;
 mov.b16 %rs365, low;}
	// end inline asm
	// begin inline asm
	{.reg .f16 low,high;
 mov.b32 {low,high}, %r268;
 mov.b16 %rs366, high;}
	// end inline asm
	// begin inline asm
	{.reg .f16 low,high;
 mov.b32 {low,high}, %r270;
 mov.b16 %rs367, low;}
	// end inline asm
	// begin inline asm
	{.reg .f16 low,high;
 mov.b32 {low,high}, %r270;
 mov.b16 %rs368, high;}
	// end inline asm
	ld.shared.u32 	%r272, [%r385+2816];
	ld.shared.u32 	%r274, [%r385+2820];
	// begin inline asm
	{.reg .f16 low,high;
 mov.b32 {low,high}, %r272;
 mov.b16 %rs369, low;}
	// end inline asm
	// begin inline asm
	{.reg .f16 low,high;
 mov.b32 {low,high}, %r272;
 mov.b16 %rs370, high;}
	// end inline asm
	// begin inline asm
	{.reg .f16 low,high;
 mov.b32 {low,high}, %r274;
 mov.b16 %rs371, low;}
	// end inline asm
	// begin inline asm
	{.reg .f16 low,high;
 mov.b32 {low,high}, %r274;
 mov.b16 %rs372, high;}
	// end inline asm
	ld.shared.u32 	%r276, [%r385+2944];
	ld.shared.u32 	%r278, [%r385+2948];
	// begin inline asm
	{.reg .f16 low,high;
 mov.b32 {low,high}, %r276;
 mov.b16 %rs373, low;}
	// end inline asm
	// begin inline asm
	{.reg .f16 low,high;
 mov.b32 {low,high}, %r276;
 mov.b16 %rs374, high;}
	// end inline asm
	// begin inline asm
	{.reg .f16 low,high;
 mov.b32 {low,high}, %r278;
 mov.b16 %rs375, low;}
	// end inline asm
	// begin inline asm
	{.reg .f16 low,high;
 mov.b32 {low,high}, %r278;
 mov.b16 %rs376, high;}
	// end inline asm
	// begin inline asm
	{  cvt.f32.f16 %f819, %rs361;}

	// end inline asm
	// begin inline asm
	{  cvt.f32.f16 %f820, %rs369;}

	// end inline asm
	fma.rn.f32 	%f1155, %f819, %f820, %f1091;
	// begin inline asm
	{  cvt.f32.f16 %f821, %rs370;}

	// end inline asm
	fma.rn.f32 	%f1156, %f819, %f821, %f1092;
	// begin inline asm
	{  cvt.f32.f16 %f822, %rs371;}

	// end inline asm
	fma.rn.f32 	%f1157, %f819, %f822, %f1093;
	// begin inline asm
	{  cvt.f32.f16 %f823, %rs372;}

	// end inline asm
	fma.rn.f32 	%f1158, %f819, %f823, %f1094;
	// begin inline asm
	{  cvt.f32.f16 %f824, %rs373;}

	// end inline asm
	fma.rn.f32 	%f1159, %f819, %f824, %f1095;
	// begin inline asm
	{  cvt.f32.f16 %f825, %rs374;}

	// end inline asm
	fma.rn.f32 	%f1160, %f819, %f825, %f1096;
	// begin inline asm
	{  cvt.f32.f16 %f826, %rs375;}

	// end inline asm
	fma.rn.f32 	%f1161, %f819, %f826, %f1097;
	// begin inline asm
	{  cvt.f32.f16 %f827, %rs376;}

	// end inline asm
	fma.rn.f32 	%f1162, %f819, %f827, %f1098;
	// begin inline asm
	{  cvt.f32.f16 %f828, %rs362;}

	// end inline asm
	fma.rn.f32 	%f1163, %f828, %f820, %f1099;
	fma.rn.f32 	%f1164, %f828, %f821, %f1100;
	fma.rn.f32 	%f1165, %f828, %f822, %f1101;
	fma.rn.f32 	%f1166, %f828, %f823, %f1102;
	fma.rn.f32 	%f1167, %f828, %f824, %f1103;
	fma.rn.f32 	%f1168, %f828, %f825, %f1104;
	fma.rn.f32 	%f1169, %f828, %f826, %f1105;
	fma.rn.f32 	%f1170, %f828, %f827, %f1106;
	// begin inline asm
	{  cvt.f32.f16 %f829, %rs363;}

	// end inline asm
	fma.rn.f32 	%f1171, %f829, %f820, %f1107;
	fma.rn.f32 	%f1172, %f829, %f821, %f1108;
	fma.rn.f32 	%f1173, %f829, %f822, %f1109;
	fma.rn.f32 	%f1174, %f829, %f823, %f1110;
	fma.rn.f32 	%f1175, %f829, %f824, %f1111;
	fma.rn.f32 	%f1176, %f829, %f825, %f1112;
	fma.rn.f32 	%f1177, %f829, %f826, %f1113;
	fma.rn.f32 	%f1178, %f829, %f827, %f1114;
	// begin inline asm
	{  cvt.f32.f16 %f830, %rs364;}

	// end inline asm
	fma.rn.f32 	%f1179, %f830, %f820, %f1115;
	fma.rn.f32 	%f1180, %f830, %f821, %f1116;
	fma.rn.f32 	%f1181, %f830, %f822, %f1117;
	fma.rn.f32 	%f1182, %f830, %f823, %f1118;
	fma.rn.f32 	%f1183, %f830, %f824, %f1119;
	fma.rn.f32 	%f1184, %f830, %f825, %f1120;
	fma.rn.f32 	%f1185, %f830, %f826, %f1121;
	fma.rn.f32 	%f1186, %f830, %f827, %f1122;
	// begin inline asm
	{  cvt.f32.f16 %f831, %rs365;}

	// end inline asm
	fma.rn.f32 	%f1187, %f831, %f820, %f1123;
	fma.rn.f32 	%f1188, %f831, %f821, %f1124;
	fma.rn.f32 	%f1189, %f831, %f822, %f1125;
	fma.rn.f32 	%f1190, %f831, %f823, %f1126;
	fma.rn.f32 	%f1191, %f831, %f824, %f1127;
	fma.rn.f32 	%f1192, %f831, %f825, %f1128;
	fma.rn.f32 	%f1193, %f831, %f826, %f1129;
	fma.rn.f32 	%f1194, %f831, %f827, %f1130;
	// begin inline asm
	{  cvt.f32.f16 %f832, %rs366;}

	// end inline asm
	fma.rn.f32 	%f1195, %f832, %f820, %f1131;
	fma.rn.f32 	%f1196, %f832, %f821, %f1132;
	fma.rn.f32 	%f1197, %f832, %f822, %f1133;
	fma.rn.f32 	%f1198, %f832, %f823, %f1134;
	fma.rn.f32 	%f1199, %f832, %f824, %f1135;
	fma.rn.f32 	%f1200, %f832, %f825, %f1136;
	fma.rn.f32 	%f1201, %f832, %f826, %f1137;
	fma.rn.f32 	%f1202, %f832, %f827, %f1138;
	// begin inline asm
	{  cvt.f32.f16 %f833, %rs367;}

	// end inline asm
	fma.rn.f32 	%f1203, %f833, %f820, %f1139;
	fma.rn.f32 	%f1204, %f833, %f821, %f1140;
	fma.rn.f32 	%f1205, %f833, %f822, %f1141;
	fma.rn.f32 	%f1206, %f833, %f823, %f1142;
	fma.rn.f32 	%f1207, %f833, %f824, %f1143;
	fma.rn.f32 	%f1208, %f833, %f825, %f1144;
	fma.rn.f32 	%f1209, %f833, %f826, %f1145;
	fma.rn.f32 	%f1210, %f833, %f827, %f1146;
	// begin inline asm
	{  cvt.f32.f16 %f834, %rs368;}

	// end inline asm
	fma.rn.f32 	%f1211, %f834, %f820, %f1147;
	fma.rn.f32 	%f1212, %f834, %f821, %f1148;
	fma.rn.f32 	%f1213, %f834, %f822, %f1149;
	fma.rn.f32 	%f1214, %f834, %f823, %f1150;
	fma.rn.f32 	%f1215, %f834, %f824, %f1151;
	fma.rn.f32 	%f1216, %f834, %f825, %f1152;
	fma.rn.f32 	%f1217, %f834, %f826, %f1153;
	fma.rn.f32 	%f1218, %f834, %f827, %f1154;
	ld.shared.u32 	%r280, [%r382+3072];
	ld.shared.u32 	%r282, [%r382+3076];
	// begin inline asm
	{.reg .f16 low,high;
 mov.b32 {low,high}, %r280;
 mov.b16 %rs393, low;}
	// end inline asm
	// begin inline asm
	{.reg .f16 low,high;
 mov.b32 {low,high}, %r280;
 mov.b16 %rs394, high;}
	// end inline asm
	// begin inline asm
	{.reg .f16 low,high;
 mov.b32 {low,high}, %r282;
 mov.b16 %rs395, low;}
	// end inline asm
	// begin inline asm
	{.reg .f16 low,high;
 mov.b32 {low,high}, %r282;
 mov.b16 %rs396, high;}
	// end inline asm
	ld.shared.u32 	%r284, [%r382+3200];
	ld.shared.u32 	%r286, [%r382+3204];
	// begin inline asm
	{.reg .f16 low,high;
 mov.b32 {low,high}, %r284;
 mov.b16 %rs397, low;}
	// end inline asm
	// begin inline asm
	{.reg .f16 low,high;
 mov.b32 {low,high}, %r284;
 mov.b16 %rs398, high;}
	// end inline asm
	// begin inline asm
	{.reg .f16 low,high;
 mov.b32 {low,high}, %r286;
 mov.b16 %rs399, low;}
	// end inline asm
	// begin inline asm
	{.reg .f16 low,high;
 mov.b32 {low,high}, %r286;
 mov.b16 %rs400, high;}
	// end inline asm
	ld.shared.u32 	%r288, [%r385+3072];
	ld.shared.u32 	%r290, [%r385+3076];
	// begin inline asm
	{.reg .f16 low,high;
 mov.b32 {low,high}, %r288;
 mov.b16 %rs401, low;}
	// end inline asm
	// begin inline asm
	{.reg .f16 low,high;
 mov.b32 {low,high}, %r288;
 mov.b16 %rs402, high;}
	// end inline asm
	// begin inline asm
	{.reg .f16 low,high;
 mov.b32 {low,high}, %r290;
 mov.b16 %rs403, low;}
	// end inline asm
	// begin inline asm
	{.reg .f16 low,high;
 mov.b32 {low,high}, %r290;
 mov.b16 %rs404, high;}
	// end inline asm
	ld.shared.u32 	%r292, [%r385+3200];
	ld.shared.u32 	%r294, [%r385+3204];
	// begin inline asm
	{.reg .f16 low,high;
 mov.b32 {low,high}, %r292;
 mov.b16 %rs405, low;}
	// end inline asm
	// begin inline asm
	{.reg .f16 low,high;
 mov.b32 {low,high}, %r292;
 mov.b16 %rs406, high;}
	// end inline asm
	// begin inline asm
	{.reg .f16 low,high;
 mov.b32 {low,high}, %r294;
 mov.b16 %rs407, low;}
	// end inline asm
	// begin inline asm
	{.reg .f16 low,high;
 mov.b32 {low,high}, %r294;
 mov.b16 %rs408, high;}
	// end inline asm
	// begin inline asm
	{  cvt.f32.f16 %f835, %rs393;}

	// end inline asm
	// begin inline asm
	{  cvt.f32.f16 %f836, %rs401;}

	// end inline asm
	fma.rn.f32 	%f1219, %f835, %f836, %f1155;
	// begin inline asm
	{  cvt.f32.f16 %f837, %rs402;}

	// end inline asm
	fma.rn.f32 	%f1220, %f835, %f837, %f1156;
	// begin inline asm
	{  cvt.f32.f16 %f838, %rs403;}

	// end inline asm
	fma.rn.f32 	%f1221, %f835, %f838, %f1157;
	// begin inline asm
	{  cvt.f32.f16 %f839, %rs404;}

	// end inline asm
	fma.rn.f32 	%f1222, %f835, %f839, %f1158;
	// begin inline asm
	{  cvt.f32.f16 %f840, %rs405;}

	// end inline asm
	fma.rn.f32 	%f1223, %f835, %f840, %f1159;
	// begin inline asm
	{  cvt.f32.f16 %f841, %rs406;}

	// end inline asm
	fma.rn.f32 	%f1224, %f835, %f841, %f1160;
	// begin inline asm
	{  cvt.f32.f16 %f842, %rs407;}

	// end inline asm
	fma.rn.f32 	%f1225, %f835, %f842, %f1161;
	// begin inline asm
	{  cvt.f32.f16 %f843, %rs408;}

	// end inline asm
	fma.rn.f32 	%f1226, %f835, %f843, %f1162;
	// begin inline asm
	{  cvt.f32.f16 %f844, %rs394;}

	// end inline asm
	fma.rn.f32 	%f1227, %f844, %f836, %f1163;
	fma.rn.f32 	%f1228, %f844, %f837, %f1164;
	fma.rn.f32 	%f1229, %f844, %f838, %f1165;
	fma.rn.f32 	%f1230, %f844, %f839, %f1166;
	fma.rn.f32 	%f1231, %f844, %f840, %f1167;
	fma.rn.f32 	%f1232, %f844, %f841, %f1168;
	fma.rn.f32 	%f1233, %f844, %f842, %f1169;
	fma.rn.f32 	%f1234, %f844, %f843, %f1170;
	// begin inline asm
	{  cvt.f32.f16 %f845, %rs395;}

	// end inline asm
	fma.rn.f32 	%f1235, %f845, %f836, %f1171;
	fma.rn.f32 	%f1236, %f845, %f837, %f1172;
	fma.rn.f32 	%f1237, %f845, %f838, %f1173;
	fma.rn.f32 	%f1238, %f845, %f839, %f1174;
	fma.rn.f32 	%f1239, %f845, %f840, %f1175;
	fma.rn.f32 	%f1240, %f845, %f841, %f1176;
	fma.rn.f32 	%f1241, %f845, %f842, %f1177;
	fma.rn.f32 	%f1242, %f845, %f843, %f1178;
	// begin inline asm
	{  cvt.f32.f16 %f846, %rs396;}

	// end inline asm
	fma.rn.f32 	%f1243, %f846, %f836, %f1179;
	fma.rn.f32 	%f1244, %f846, %f837, %f1180;
	fma.rn.f32 	%f1245, %f846, %f838, %f1181;
	fma.rn.f32 	%f1246, %f846, %f839, %f1182;
	fma.rn.f32 	%f1247, %f846, %f840, %f1183;
	fma.rn.f32 	%f1248, %f846, %f841, %f1184;
	fma.rn.f32 	%f1249, %f846, %f842, %f1185;
	fma.rn.f32 	%f1250, %f846, %f843, %f1186;
	// begin inline asm
	{  cvt.f32.f16 %f847, %rs397;}

	// end inline asm
	fma.rn.f32 	%f1251, %f847, %f836, %f1187;
	fma.rn.f32 	%f1252, %f847, %f837, %f1188;
	fma.rn.f32 	%f1253, %f847, %f838, %f1189;
	fma.rn.f32 	%f1254, %f847, %f839, %f1190;
	fma.rn.f32 	%f1255, %f847, %f840, %f1191;
	fma.rn.f32 	%f1256, %f847, %f841, %f1192;
	fma.rn.f32 	%f1257, %f847, %f842, %f1193;
	fma.rn.f32 	%f1258, %f847, %f843, %f1194;
	// begin inline asm
	{  cvt.f32.f16 %f848, %rs398;}

	// end inline asm
	fma.rn.f32 	%f1259, %f848, %f836, %f1195;
	fma.rn.f32 	%f1260, %f848, %f837, %f1196;
	fma.rn.f32 	%f1261, %f848, %f838, %f1197;
	fma.rn.f32 	%f1262, %f848, %f839, %f1198;
	fma.rn.f32 	%f1263, %f848, %f840, %f1199;
	fma.rn.f32 	%f1264, %f848, %f841, %f1200;
	fma.rn.f32 	%f1265, %f848, %f842, %f1201;
	fma.rn.f32 	%f1266, %f848, %f843, %f1202;
	// begin inline asm
	{  cvt.f32.f16 %f849, %rs399;}

	// end inline asm
	fma.rn.f32 	%f1267, %f849, %f836, %f1203;
	fma.rn.f32 	%f1268, %f849, %f837, %f1204;
	fma.rn.f32 	%f1269, %f849, %f838, %f1205;
	fma.rn.f32 	%f1270, %f849, %f839, %f1206;
	fma.rn.f32 	%f1271, %f849, %f840, %f1207;
	fma.rn.f32 	%f1272, %f849, %f841, %f1208;
	fma.rn.f32 	%f1273, %f849, %f842, %f1209;
	fma.rn.f32 	%f1274, %f849, %f843, %f1210;
	// begin inline asm
	{  cvt.f32.f16 %f850, %rs400;}

	// end inline asm
	fma.rn.f32 	%f1275, %f850, %f836, %f1211;
	fma.rn.f32 	%f1276, %f850, %f837, %f1212;
	fma.rn.f32 	%f1277, %f850, %f838, %f1213;
	fma.rn.f32 	%f1278, %f850, %f839, %f1214;
	fma.rn.f32 	%f1279, %f850, %f840, %f1215;
	fma.rn.f32 	%f1280, %f850, %f841, %f1216;
	fma.rn.f32 	%f1281, %f850, %f842, %f1217;
	fma.rn.f32 	%f1282, %f850, %f843, %f1218;
	ld.shared.u32 	%r296, [%r382+3328];
	ld.shared.u32 	%r298, [%r382+3332];
	// begin inline asm
	{.reg .f16 low,high;
 mov.b32 {low,high}, %r296;
 mov.b16 %rs425, low;}
	// end inline asm
	// begin inline asm
	{.reg .f16 low,high;
 mov.b32 {low,high}, %r296;
 mov.b16 %rs426, high;}
	// end inline asm
	// begin inline asm
	{.reg .f16 low,high;
 mov.b32 {low,high}, %r298;
 mov.b16 %rs427, low;}
	// end inline asm
	// begin inline asm
	{.reg .f16 low,high;
 mov.b32 {low,high}, %r298;
 mov.b16 %rs428, high;}
	// end inline asm
	ld.shared.u32 	%r300, [%r382+3456];
	ld.shared.u32 	%r302, [%r382+3460];
	// begin inline asm
	{.reg .f16 low,high;
 mov.b32 {low,high}, %r300;
 mov.b16 %rs429, low;}
	// end inline asm
	// begin inline asm
	{.reg .f16 low,high;
 mov.b32 {low,high}, %r300;
 mov.b16 %rs430, high;}
	// end inline asm
	// begin inline asm
	{.reg .f16 low,high;
 mov.b32 {low,high}, %r302;
 mov.b16 %rs431, low;}
	// end inline asm
	// begin inline asm
	{.reg .f16 low,high;
 mov.b32 {low,high}, %r302;
 mov.b16 %rs432, high;}
	// end inline asm
	ld.shared.u32 	%r304, [%r385+3328];
	ld.shared.u32 	%r306, [%r385+3332];
	// begin inline asm
	{.reg .f16 low,high;
 mov.b32 {low,high}, %r304;
 mov.b16 %rs433, low;}
	// end inline asm
	// begin inline asm
	{.reg .f16 low,high;
 mov.b32 {low,high}, %r304;
 mov.b16 %rs434, high;}
	// end inline asm
	// begin inline asm
	{.reg .f16 low,high;
 mov.b32 {low,high}, %r306;
 mov.b16 %rs435, low;}
	// end inline asm
	// begin inline asm
	{.reg .f16 low,high;
 mov.b32 {low,high}, %r306;
 mov.b16 %rs436, high;}
	// end inline asm
	ld.shared.u32 	%r308, [%r385+3456];
	ld.shared.u32 	%r310, [%r385+3460];
	// begin inline asm
	{.reg .f16 low,high;
 mov.b32 {low,high}, %r308;
 mov.b16 %rs437, low;}
	// end inline asm
	// begin inline asm
	{.reg .f16 low,high;
 mov.b32 {low,high}, %r308;
 mov.b16 %rs438, high;}
	// end inline asm
	// begin inline asm
	{.reg .f16 low,high;
 mov.b32 {low,high}, %r310;
 mov.b16 %rs439, low;}
	// end inline asm
	// begin inline asm
	{.reg .f16 low,high;
 mov.b32 {low,high}, %r310;
 mov.b16 %rs440, high;}
	// end inline asm
	// begin inline asm
	{  cvt.f32.f16 %f851, %rs425;}

	// end inline asm
	// begin inline asm
	{  cvt.f32.f16 %f852, %rs433;}

	// end inline asm
	fma.rn.f32 	%f1283, %f851, %f852, %f1219;
	// begin inline asm
	{  cvt.f32.f16 %f853, %rs434;}

	// end inline asm
	fma.rn.f32 	%f1284, %f851, %f853, %f1220;
	// begin inline asm
	{  cvt.f32.f16 %f854, %rs435;}

	// end inline asm
	fma.rn.f32 	%f1285, %f851, %f854, %f1221;
	// begin inline asm
	{  cvt.f32.f16 %f855, %rs436;}

	// end inline asm
	fma.rn.f32 	%f1286, %f851, %f855, %f1222;
	// begin inline asm
	{  cvt.f32.f16 %f856, %rs437;}

	// end inline asm
	fma.rn.f32 	%f1287, %f851, %f856, %f1223;
	// begin inline asm
	{  cvt.f32.f16 %f857, %rs438;}

	// end inline asm
	fma.rn.f32 	%f1288, %f851, %f857, %f1224;
	// begin inline asm
	{  cvt.f32.f16 %f858, %rs439;}

	// end inline asm
	fma.rn.f32 	%f1289, %f851, %f858, %f1225;
	// begin inline asm
	{  cvt.f32.f16 %f859, %rs440;}

	// end inline asm
	fma.rn.f32 	%f1290, %f851, %f859, %f1226;
	// begin inline asm
	{  cvt.f32.f16 %f860, %rs426;}

	// end inline asm
	fma.rn.f32 	%f1291, %f860, %f852, %f1227;
	fma.rn.f32 	%f1292, %f860, %f853, %f1228;
	fma.rn.f32 	%f1293, %f860, %f854, %f1229;
	fma.rn.f32 	%f1294, %f860, %f855, %f1230;
	fma.rn.f32 	%f1295, %f860, %f856, %f1231;
	fma.rn.f32 	%f1296, %f860, %f857, %f1232;
	fma.rn.f32 	%f1297, %f860, %f858, %f1233;
	fma.rn.f32 	%f1298, %f860, %f859, %f1234;
	// begin inline asm
	{  cvt.f32.f16 %f861, %rs427;}

	// end inline asm
	fma.rn.f32 	%f1299, %f861, %f852, %f1235;
	fma.rn.f32 	%f1300, %f861, %f853, %f1236;
	fma.rn.f32 	%f1301, %f861, %f854, %f1237;
	fma.rn.f32 	%f1302, %f861, %f855, %f1238;
	fma.rn.f32 	%f1303, %f861, %f856, %f1239;
	fma.rn.f32 	%f1304, %f861, %f857, %f1240;
	fma.rn.f32 	%f1305, %f861, %f858, %f1241;
	fma.rn.f32 	%f1306, %f861, %f859, %f1242;
	// begin inline asm
	{  cvt.f32.f16 %f862, %rs428;}

	// end inline asm
	fma.rn.f32 	%f1307, %f862, %f852, %f1243;
	fma.rn.f32 	%f1308, %f862, %f853, %f1244;
	fma.rn.f32 	%f1309, %f862, %f854, %f1245;
	fma.rn.f32 	%f1310, %f862, %f855, %f1246;
	fma.rn.f32 	%f1311, %f862, %f856, %f1247;
	fma.rn.f32 	%f1312, %f862, %f857, %f1248;
	fma.rn.f32 	%f1313, %f862, %f858, %f1249;
	fma.rn.f32 	%f1314, %f862, %f859, %f1250;
	// begin inline asm
	{  cvt.f32.f16 %f863, %rs429;}

	// end inline asm
	fma.rn.f32 	%f1315, %f863, %f852, %f1251;
	fma.rn.f32 	%f1316, %f863, %f853, %f1252;
	fma.rn.f32 	%f1317, %f863, %f854, %f1253;
	fma.rn.f32 	%f1318, %f863, %f855, %f1254;
	fma.rn.f32 	%f1319, %f863, %f856, %f1255;
	fma.rn.f32 	%f1320, %f863, %f857, %f1256;
	fma.rn.f32 	%f1321, %f863, %f858, %f1257;
	fma.rn.f32 	%f1322, %f863, %f859, %f1258;
	// begin inline asm
	{  cvt.f32.f16 %f864, %rs430;}

	// end inline asm
	fma.rn.f32 	%f1323, %f864, %f852, %f1259;
	fma.rn.f32 	%f1324, %f864, %f853, %f1260;
	fma.rn.f32 	%f1325, %f864, %f854, %f1261;
	fma.rn.f32 	%f1326, %f864, %f855, %f1262;
	fma.rn.f32 	%f1327, %f864, %f856, %f1263;
	fma.rn.f32 	%f1328, %f864, %f857, %f1264;
	fma.rn.f32 	%f1329, %f864, %f858, %f1265;
	fma.rn.f32 	%f1330, %f864, %f859, %f1266;
	// begin inline asm
	{  cvt.f32.f16 %f865, %rs431;}

	// end inline asm
	fma.rn.f32 	%f1331, %f865, %f852, %f1267;
	fma.rn.f32 	%f1332, %f865, %f853, %f1268;
	fma.rn.f32 	%f1333, %f865, %f854, %f1269;
	fma.rn.f32 	%f1334, %f865, %f855, %f1270;
	fma.rn.f32 	%f1335, %f865, %f856, %f1271;
	fma.rn.f32 	%f1336, %f865, %f857, %f1272;
	fma.rn.f32 	%f1337, %f865, %f858, %f1273;
	fma.rn.f32 	%f1338, %f865, %f859, %f1274;
	// begin inline asm
	{  cvt.f32.f16 %f866, %rs432;}

	// end inline asm
	fma.rn.f32 	%f1339, %f866, %f852, %f1275;
	fma.rn.f32 	%f1340, %f866, %f853, %f1276;
	fma.rn.f32 	%f1341, %f866, %f854, %f1277;
	fma.rn.f32 	%f1342, %f866, %f855, %f1278;
	fma.rn.f32 	%f1343, %f866, %f856, %f1279;
	fma.rn.f32 	%f1344, %f866, %f857, %f1280;
	fma.rn.f32 	%f1345, %f866, %f858, %f1281;
	fma.rn.f32 	%f1346, %f866, %f859, %f1282;
	ld.shared.u32 	%r312, [%r382+3584];
	ld.shared.u32 	%r314, [%r382+3588];
	// begin inline asm
	{.reg .f16 low,high;
 mov.b32 {low,high}, %r312;
 mov.b16 %rs457, low;}
	// end inline asm
	// begin inline asm
	{.reg .f16 low,high;
 mov.b32 {low,high}, %r312;
 mov.b16 %rs458, high;}
	// end inline asm
	// begin inline asm
	{.reg .f16 low,high;
 mov.b32 {low,high}, %r314;
 mov.b16 %rs459, low;}
	// end inline asm
	// begin inline asm
	{.reg .f16 low,high;
 mov.b32 {low,high}, %r314;
 mov.b16 %rs460, high;}
	// end inline asm
	ld.shared.u32 	%r316, [%r382+3712];
	ld.shared.u32 	%r318, [%r382+3716];
	// begin inline asm
	{.reg .f16 low,high;
 mov.b32 {low,high}, %r316;
 mov.b16 %rs461, low;}
	// end inline asm
	// begin inline asm
	{.reg .f16 low,high;
 mov.b32 {low,high}, %r316;
 mov.b16 %rs462, high;}
	// end inline asm
	// begin inline asm
	{.reg .f16 low,high;
 mov.b32 {low,high}, %r318;
 mov.b16 %rs463, low;}
	// end inline asm
	// begin inline asm
	{.reg .f16 low,high;
 mov.b32 {low,high}, %r318;
 mov.b16 %rs464, high;}
	// end inline asm
	ld.shared.u32 	%r320, [%r385+3584];
	ld.shared.u32 	%r322, [%r385+3588];
	// begin inline asm
	{.reg .f16 low,high;
 mov.b32 {low,high}, %r320;
 mov.b16 %rs465, low;}
	// end inline asm
	// begin inline asm
	{.reg .f16 low,high;
 mov.b32 {low,high}, %r320;
 mov.b16 %rs466, high;}
	// end inline asm
	// begin inline asm
	{.reg .f16 low,high;
 mov.b32 {low,high}, %r322;
 mov.b16 %rs467, low;}
	// end inline asm
	// begin inline asm
	{.reg .f16 low,high;
 mov.b32 {low,high}, %r322;
 mov.b16 %rs468, high;}
	// end inline asm
	ld.shared.u32 	%r324, [%r385+3712];
	ld.shared.u32 	%r326, [%r385+3716];
	// begin inline asm
	{.reg .f16 low,high;
 mov.b32 {low,high}, %r324;
 mov.b16 %rs469, low;}
	// end inline asm
	// begin inline asm
	{.reg .f16 low,high;
 mov.b32 {low,high}, %r324;
 mov.b16 %rs470, high;}
	// end inline asm
	// begin inline asm
	{.reg .f16 low,high;
 mov.b32 {low,high}, %r326;
 mov.b16 %rs471, low;}
	// end inline asm
	// begin inline asm
	{.reg .f16 low,high;
 mov.b32 {low,high}, %r326;
 mov.b16 %rs472, high;}
	// end inline asm
	// begin inline asm
	{  cvt.f32.f16 %f867, %rs457;}

	// end inline asm
	// begin inline asm
	{  cvt.f32.f16 %f868, %rs465;}

	// end inline asm
	fma.rn.f32 	%f1347, %f867, %f868, %f1283;
	// begin inline asm
	{  cvt.f32.f16 %f869, %rs466;}

	// end inline asm
	fma.rn.f32 	%f1348, %f867, %f869, %f1284;
	// begin inline asm
	{  cvt.f32.f16 %f870, %rs467;}

	// end inline asm
	fma.rn.f32 	%f1349, %f867, %f870, %f1285;
	// begin inline asm
	{  cvt.f32.f16 %f871, %rs468;}

	// end inline asm
	fma.rn.f32 	%f1350, %f867, %f871, %f1286;
	// begin inline asm
	{  cvt.f32.f16 %f872, %rs469;}

	// end inline asm
	fma.rn.f32 	%f1351, %f867, %f872, %f1287;
	// begin inline asm
	{  cvt.f32.f16 %f873, %rs470;}

	// end inline asm
	fma.rn.f32 	%f1352, %f867, %f873, %f1288;
	// begin inline asm
	{  cvt.f32.f16 %f874, %rs471;}

	// end inline asm
	fma.rn.f32 	%f1353, %f867, %f874, %f1289;
	// begin inline asm
	{  cvt.f32.f16 %f875, %rs472;}

	// end inline asm
	fma.rn.f32 	%f1354, %f867, %f875, %f1290;
	// begin inline asm
	{  cvt.f32.f16 %f876, %rs458;}

	// end inline asm
	fma.rn.f32 	%f1355, %f876, %f868, %f1291;
	fma.rn.f32 	%f1356, %f876, %f869, %f1292;
	fma.rn.f32 	%f1357, %f876, %f870, %f1293;
	fma.rn.f32 	%f1358, %f876, %f871, %f1294;
	fma.rn.f32 	%f1359, %f876, %f872, %f1295;
	fma.rn.f32 	%f1360, %f876, %f873, %f1296;
	fma.rn.f32 	%f1361, %f876, %f874, %f1297;
	fma.rn.f32 	%f1362, %f876, %f875, %f1298;
	// begin inline asm
	{  cvt.f32.f16 %f877, %rs459;}

	// end inline asm
	fma.rn.f32 	%f1363, %f877, %f868, %f1299;
	fma.rn.f32 	%f1364, %f877, %f869, %f1300;
	fma.rn.f32 	%f1365, %f877, %f870, %f1301;
	fma.rn.f32 	%f1366, %f877, %f871, %f1302;
	fma.rn.f32 	%f1367, %f877, %f872, %f1303;
	fma.rn.f32 	%f1368, %f877, %f873, %f1304;
	fma.rn.f32 	%f1369, %f877, %f874, %f1305;
	fma.rn.f32 	%f1370, %f877, %f875, %f1306;
	// begin inline asm
	{  cvt.f32.f16 %f878, %rs460;}

	// end inline asm
	fma.rn.f32 	%f1371, %f878, %f868, %f1307;
	fma.rn.f32 	%f1372, %f878, %f869, %f1308;
	fma.rn.f32 	%f1373, %f878, %f870, %f1309;
	fma.rn.f32 	%f1374, %f878, %f871, %f1310;
	fma.rn.f32 	%f1375, %f878, %f872, %f1311;
	fma.rn.f32 	%f1376, %f878, %f873, %f1312;
	fma.rn.f32 	%f1377, %f878, %f874, %f1313;
	fma.rn.f32 	%f1378, %f878, %f875, %f1314;
	// begin inline asm
	{  cvt.f32.f16 %f879, %rs461;}

	// end inline asm
	fma.rn.f32 	%f1379, %f879, %f868, %f1315;
	fma.rn.f32 	%f1380, %f879, %f869, %f1316;
	fma.rn.f32 	%f1381, %f879, %f870, %f1317;
	fma.rn.f32 	%f1382, %f879, %f871, %f1318;
	fma.rn.f32 	%f1383, %f879, %f872, %f1319;
	fma.rn.f32 	%f1384, %f879, %f873, %f1320;
	fma.rn.f32 	%f1385, %f879, %f874, %f1321;
	fma.rn.f32 	%f1386, %f879, %f875, %f1322;
	// begin inline asm
	{  cvt.f32.f16 %f880, %rs462;}

	// end inline asm
	fma.rn.f32 	%f1387, %f880, %f868, %f1323;
	fma.rn.f32 	%f1388, %f880, %f869, %f1324;
	fma.rn.f32 	%f1389, %f880, %f870, %f1325;
	fma.rn.f32 	%f1390, %f880, %f871, %f1326;
	fma.rn.f32 	%f1391, %f880, %f872, %f1327;
	fma.rn.f32 	%f1392, %f880, %f873, %f1328;
	fma.rn.f32 	%f1393, %f880, %f874, %f1329;
	fma.rn.f32 	%f1394, %f880, %f875, %f1330;
	// begin inline asm
	{  cvt.f32.f16 %f881, %rs463;}

	// end inline asm
	fma.rn.f32 	%f1395, %f881, %f868, %f1331;
	fma.rn.f32 	%f1396, %f881, %f869, %f1332;
	fma.rn.f32 	%f1397, %f881, %f870, %f1333;
	fma.rn.f32 	%f1398, %f881, %f871, %f1334;
	fma.rn.f32 	%f1399, %f881, %f872, %f1335;
	fma.rn.f32 	%f1400, %f881, %f873, %f1336;
	fma.rn.f32 	%f1401, %f881, %f874, %f1337;
	fma.rn.f32 	%f1402, %f881, %f875, %f1338;
	// begin inline asm
	{  cvt.f32.f16 %f882, %rs464;}

	// end inline asm
	fma.rn.f32 	%f1403, %f882, %f868, %f1339;
	fma.rn.f32 	%f1404, %f882, %f869, %f1340;
	fma.rn.f32 	%f1405, %f882, %f870, %f1341;
	fma.rn.f32 	%f1406, %f882, %f871, %f1342;
	fma.rn.f32 	%f1407, %f882, %f872, %f1343;
	fma.rn.f32 	%f1408, %f882, %f873, %f1344;
	fma.rn.f32 	%f1409, %f882, %f874, %f1345;
	fma.rn.f32 	%f1410, %f882, %f875, %f1346;
	ld.shared.u32 	%r328, [%r382+3840];
	ld.shared.u32 	%r330, [%r382+3844];
	// begin inline asm
	{.reg .f16 low,high;
 mov.b32 {low,high}, %r328;
 mov.b16 %rs489, low;}
	// end inline asm
	// begin inline asm
	{.reg .f16 low,high;
 mov.b32 {low,high}, %r328;
 mov.b16 %rs490, high;}
	// end inline asm
	// begin inline asm
	{.reg .f16 low,high;
 mov.b32 {low,high}, %r330;
 mov.b16 %rs491, low;}
	// end inline asm
	// begin inline asm
	{.reg .f16 low,high;
 mov.b32 {low,high}, %r330;
 mov.b16 %rs492, high;}
	// end inline asm
	ld.shared.u32 	%r332, [%r382+3968];
	ld.shared.u32 	%r334, [%r382+3972];
	// begin inline asm
	{.reg .f16 low,high;
 mov.b32 {low,high}, %r332;
 mov.b16 %rs493, low;}
	// end inline asm
	// begin inline asm
	{.reg .f16 low,high;
 mov.b32 {low,high}, %r332;
 mov.b16 %rs494, high;}
	// end inline asm
	// begin inline asm
	{.reg .f16 low,high;
 mov.b32 {low,high}, %r334;
 mov.b16 %rs495, low;}
	// end inline asm
	// begin inline asm
	{.reg .f16 low,high;
 mov.b32 {low,high}, %r334;
 mov.b16 %rs496, high;}
	// end inline asm
	ld.shared.u32 	%r336, [%r385+3840];
	ld.shared.u32 	%r338, [%r385+3844];
	// begin inline asm
	{.reg .f16 low,high;
 mov.b32 {low,high}, %r336;
 mov.b16 %rs497, low;}
	// end inline asm
	// begin inline asm
	{.reg .f16 low,high;
 mov.b32 {low,high}, %r336;
 mov.b16 %rs498, high;}
	// end inline asm
	// begin inline asm
	{.reg .f16 low,high;
 mov.b32 {low,high}, %r338;
 mov.b16 %rs499, low;}
	// end inline asm
	// begin inline asm
	{.reg .f16 low,high;
 mov.b32 {low,high}, %r338;
 mov.b16 %rs500, high;}
	// end inline asm
	ld.shared.u32 	%r340, [%r385+3968];
	ld.shared.u32 	%r342, [%r385+3972];
	// begin inline asm
	{.reg .f16 low,high;
 mov.b32 {low,high}, %r340;
 mov.b16 %rs501, low;}
	// end inline asm
	// begin inline asm
	{.reg .f16 low,high;
 mov.b32 {low,high}, %r340;
 mov.b16 %rs502, high;}
	// end inline asm
	// begin inline asm
	{.reg .f16 low,high;
 mov.b32 {low,high}, %r342;
 mov.b16 %rs503, low;}
	// end inline asm
	// begin inline asm
	{.reg .f16 low,high;
 mov.b32 {low,high}, %r342;
 mov.b16 %rs504, high;}
	// end inline asm
	// begin inline asm
	{  cvt.f32.f16 %f883, %rs489;}

	// end inline asm
	// begin inline asm
	{  cvt.f32.f16 %f884, %rs497;}

	// end inline asm
	fma.rn.f32 	%f899, %f883, %f884, %f1347;
	// begin inline asm
	{  cvt.f32.f16 %f885, %rs498;}

	// end inline asm
	fma.rn.f32 	%f900, %f883, %f885, %f1348;
	// begin inline asm
	{  cvt.f32.f16 %f886, %rs499;}

	// end inline asm
	fma.rn.f32 	%f901, %f883, %f886, %f1349;
	// begin inline asm
	{  cvt.f32.f16 %f887, %rs500;}

	// end inline asm
	fma.rn.f32 	%f902, %f883, %f887, %f1350;
	// begin inline asm
	{  cvt.f32.f16 %f888, %rs501;}

	// end inline asm
	fma.rn.f32 	%f903, %f883, %f888, %f1351;
	// begin inline asm
	{  cvt.f32.f16 %f889, %rs502;}

	// end inline asm
	fma.rn.f32 	%f904, %f883, %f889, %f1352;
	// begin inline asm
	{  cvt.f32.f16 %f890, %rs503;}

	// end inline asm
	fma.rn.f32 	%f905, %f883, %f890, %f1353;
	// begin inline asm
	{  cvt.f32.f16 %f891, %rs504;}

	// end inline asm
	fma.rn.f32 	%f906, %f883, %f891, %f1354;
	// begin inline asm
	{  cvt.f32.f16 %f892, %rs490;}

	// end inline asm
	fma.rn.f32 	%f907, %f892, %f884, %f1355;
	fma.rn.f32 	%f908, %f892, %f885, %f1356;
	fma.rn.f32 	%f909, %f892, %f886, %f1357;
	fma.rn.f32 	%f910, %f892, %f887, %f1358;
	fma.rn.f32 	%f911, %f892, %f888, %f1359;
	fma.rn.f32 	%f912, %f892, %f889, %f1360;
	fma.rn.f32 	%f913, %f892, %f890, %f1361;
	fma.rn.f32 	%f914, %f892, %f891, %f1362;
	// begin inline asm
	{  cvt.f32.f16 %f893, %rs491;}

	// end inline asm
	fma.rn.f32 	%f915, %f893, %f884, %f1363;
	fma.rn.f32 	%f916, %f893, %f885, %f1364;
	fma.rn.f32 	%f917, %f893, %f886, %f1365;
	fma.rn.f32 	%f918, %f893, %f887, %f1366;
	fma.rn.f32 	%f919, %f893, %f888, %f1367;
	fma.rn.f32 	%f920, %f893, %f889, %f1368;
	fma.rn.f32 	%f921, %f893, %f890, %f1369;
	fma.rn.f32 	%f922, %f893, %f891, %f1370;
	// begin inline asm
	{  cvt.f32.f16 %f894, %rs492;}

	// end inline asm
	fma.rn.f32 	%f923, %f894, %f884, %f1371;
	fma.rn.f32 	%f924, %f894, %f885, %f1372;
	fma.rn.f32 	%f925, %f894, %f886, %f1373;
	fma.rn.f32 	%f926, %f894, %f887, %f1374;
	fma.rn.f32 	%f927, %f894, %f888, %f1375;
	fma.rn.f32 	%f928, %f894, %f889, %f1376;
	fma.rn.f32 	%f929, %f894, %f890, %f1377;
	fma.rn.f32 	%f930, %f894, %f891, %f1378;
	// begin inline asm
	{  cvt.f32.f16 %f895, %rs493;}

	// end inline asm
	fma.rn.f32 	%f931, %f895, %f884, %f1379;
	fma.rn.f32 	%f932, %f895, %f885, %f1380;
	fma.rn.f32 	%f933, %f895, %f886, %f1381;
	fma.rn.f32 	%f934, %f895, %f887, %f1382;
	fma.rn.f32 	%f935, %f895, %f888, %f1383;
	fma.rn.f32 	%f936, %f895, %f889, %f1384;
	fma.rn.f32 	%f937, %f895, %f890, %f1385;
	fma.rn.f32 	%f938, %f895, %f891, %f1386;
	// begin inline asm
	{  cvt.f32.f16 %f896, %rs494;}

	// end inline asm
	fma.rn.f32 	%f939, %f896, %f884, %f1387;
	fma.rn.f32 	%f940, %f896, %f885, %f1388;
	fma.rn.f32 	%f941, %f896, %f886, %f1389;
	fma.rn.f32 	%f942, %f896, %f887, %f1390;
	fma.rn.f32 	%f943, %f896, %f888, %f1391;
	fma.rn.f32 	%f944, %f896, %f889, %f1392;
	fma.rn.f32 	%f945, %f896, %f890, %f1393;
	fma.rn.f32 	%f946, %f896, %f891, %f1394;
	// begin inline asm
	{  cvt.f32.f16 %f897, %rs495;}

	// end inline asm
	fma.rn.f32 	%f947, %f897, %f884, %f1395;
	fma.rn.f32 	%f948, %f897, %f885, %f1396;
	fma.rn.f32 	%f949, %f897, %f886, %f1397;
	fma.rn.f32 	%f950, %f897, %f887, %f1398;
	fma.rn.f32 	%f951, %f897, %f888, %f1399;
	fma.rn.f32 	%f952, %f897, %f889, %f1400;
	fma.rn.f32 	%f953, %f897, %f890, %f1401;
	fma.rn.f32 	%f954, %f897, %f891, %f1402;
	// begin inline asm
	{  cvt.f32.f16 %f898, %rs496;}

	// end inline asm
	fma.rn.f32 	%f955, %f898, %f884, %f1403;
	fma.rn.f32 	%f956, %f898, %f885, %f1404;
	fma.rn.f32 	%f957, %f898, %f886, %f1405;
	fma.rn.f32 	%f958, %f898, %f887, %f1406;
	fma.rn.f32 	%f959, %f898, %f888, %f1407;
	fma.rn.f32 	%f960, %f898, %f889, %f1408;
	fma.rn.f32 	%f961, %f898, %f890, %f1409;
	fma.rn.f32 	%f962, %f898, %f891, %f1410;
	mov.u32 	%r386, %ctaid.y;
	shl.b32 	%r387, %r386, 7;
	add.s32 	%r388, %r387, %r377;
	mov.u32 	%r389, %ctaid.x;
	shl.b32 	%r390, %r389, 7;
	add.s32 	%r391, %r390, %r379;
	mad.lo.s32 	%r392, %r388, %r397, %r391;
	// begin inline asm
	{ cvt.rn.f16x2.f32 %r344, %f900, %f899; }

	// end inline asm
	// begin inline asm
	{ cvt.rn.f16x2.f32 %r345, %f902, %f901; }

	// end inline asm
	mul.wide.s32 	%rd17, %r392, 2;
	add.s64 	%rd18, %rd16, %rd17;
	st.global.u32 	[%rd18], %r344;
	st.global.u32 	[%rd18+4], %r345;
	// begin inline asm
	{ cvt.rn.f16x2.f32 %r346, %f904, %f903; }

	// end inline asm
	// begin inline asm
	{ cvt.rn.f16x2.f32 %r347, %f906, %f905; }

	// end inline asm
	st.global.u32 	[%rd18+128], %r346;
	st.global.u32 	[%rd18+132], %r347;
	// begin inline asm
	{ cvt.rn.f16x2.f32 %r348, %f908, %f907; }

	// end inline asm
	// begin inline asm
	{ cvt.rn.f16x2.f32 %r349, %f910, %f909; }

	// end inline asm
	mul.wide.s32 	%rd19, %r397, 2;
	add.s64 	%rd20, %rd18, %rd19;
	st.global.u32 	[%rd20], %r348;
	st.global.u32 	[%rd20+4], %r349;
	// begin inline asm
	{ cvt.rn.f16x2.f32 %r350, %f912, %f911; }

	// end inline asm
	// begin inline asm
	{ cvt.rn.f16x2.f32 %r351, %f914, %f913; }

	// end inline asm
	st.global.u32 	[%rd20+128], %r350;
	st.global.u32 	[%rd20+132], %r351;
	// begin inline asm
	{ cvt.rn.f16x2.f32 %r352, %f916, %f915; }

	// end inline asm
	// begin inline asm
	{ cvt.rn.f16x2.f32 %r353, %f918, %f917; }

	// end inline asm
	add.s64 	%rd21, %rd20, %rd19;
	st.global.u32 	[%rd21], %r352;
	st.global.u32 	[%rd21+4], %r353;
	// begin inline asm
	{ cvt.rn.f16x2.f32 %r354, %f920, %f919; }

	// end inline asm
	// begin inline asm
	{ cvt.rn.f16x2.f32 %r355, %f922, %f921; }

	// end inline asm
	st.global.u32 	[%rd21+128], %r354;
	st.global.u32 	[%rd21+132], %r355;
	// begin inline asm
	{ cvt.rn.f16x2.f32 %r356, %f924, %f923; }

	// end inline asm
	// begin inline asm
	{ cvt.rn.f16x2.f32 %r357, %f926, %f925; }

	// end inline asm
	add.s64 	%rd22, %rd21, %rd19;
	st.global.u32 	[%rd22], %r356;
	st.global.u32 	[%rd22+4], %r357;
	// begin inline asm
	{ cvt.rn.f16x2.f32 %r358, %f928, %f927; }

	// end inline asm
	// begin inline asm
	{ cvt.rn.f16x2.f32 %r359, %f930, %f929; }

	// end inline asm
	st.global.u32 	[%rd22+128], %r358;
	st.global.u32 	[%rd22+132], %r359;
	add.s32 	%r393, %r388, 64;
	mad.lo.s32 	%r394, %r393, %r397, %r391;
	// begin inline asm
	{ cvt.rn.f16x2.f32 %r360, %f932, %f931; }

	// end inline asm
	// begin inline asm
	{ cvt.rn.f16x2.f32 %r361, %f934, %f933; }

	// end inline asm
	mul.wide.s32 	%rd23, %r394, 2;
	add.s64 	%rd24, %rd16, %rd23;
	st.global.u32 	[%rd24], %r360;
	st.global.u32 	[%rd24+4], %r361;
	// begin inline asm
	{ cvt.rn.f16x2.f32 %r362, %f936, %f935; }

	// end inline asm
	// begin inline asm
	{ cvt.rn.f16x2.f32 %r363, %f938, %f937; }

	// end inline asm
	st.global.u32 	[%rd24+128], %r362;
	st.global.u32 	[%rd24+132], %r363;
	// begin inline asm
	{ cvt.rn.f16x2.f32 %r364, %f940, %f939; }

	// end inline asm
	// begin inline asm
	{ cvt.rn.f16x2.f32 %r365, %f942, %f941; }

	// end inline asm
	add.s64 	%rd25, %rd24, %rd19;
	st.global.u32 	[%rd25], %r364;
	st.global.u32 	[%rd25+4], %r365;
	// begin inline asm
	{ cvt.rn.f16x2.f32 %r366, %f944, %f943; }

	// end inline asm
	// begin inline asm
	{ cvt.rn.f16x2.f32 %r367, %f946, %f945; }

	// end inline asm
	st.global.u32 	[%rd25+128], %r366;
	st.global.u32 	[%rd25+132], %r367;
	// begin inline asm
	{ cvt.rn.f16x2.f32 %r368, %f948, %f947; }

	// end inline asm
	// begin inline asm
	{ cvt.rn.f16x2.f32 %r369, %f950, %f949; }

	// end inline asm
	add.s64 	%rd26, %rd25, %rd19;
	st.global.u32 	[%rd26], %r368;
	st.global.u32 	[%rd26+4], %r369;
	// begin inline asm
	{ cvt.rn.f16x2.f32 %r370, %f952, %f951; }

	// end inline asm
	// begin inline asm
	{ cvt.rn.f16x2.f32 %r371, %f954, %f953; }

	// end inline asm
	st.global.u32 	[%rd26+128], %r370;
	st.global.u32 	[%rd26+132], %r371;
	// begin inline asm
	{ cvt.rn.f16x2.f32 %r372, %f956, %f955; }

	// end inline asm
	// begin inline asm
	{ cvt.rn.f16x2.f32 %r373, %f958, %f957; }

	// end inline asm
	add.s64 	%rd27, %rd26, %rd19;
	st.global.u32 	[%rd27], %r372;
	st.global.u32 	[%rd27+4], %r373;
	// begin inline asm
	{ cvt.rn.f16x2.f32 %r374, %f960, %f959; }

	// end inline asm
	// begin inline asm
	{ cvt.rn.f16x2.f32 %r375, %f962, %f961; }

	// end inline asm
	st.global.u32 	[%rd27+128], %r374;
	st.global.u32 	[%rd27+132], %r375;
	ret;

}


// ===== COMPILED SASS (sm_100) =====

	.target	sm_100

	.elftype	@"ET_EXEC"


//--------------------- .note.nv.tkinfo           --------------------------
	.section	.note.nv.tkinfo,"",@"SHT_NOTE"
	.sectionflags	@"SHF_NOTE_NV_TKINFO"
	.tkinfo
        /*0018*/ 	.word	0x00000002
        /*0030*/ 	.string	""
        /*0030*/ 	.string	"ptxas"
        /*0030*/ 	.string	"Cuda compilation tools, release 13.0, V13.0.88"
        /*0030*/ 	.string	"Build cuda_13.0.r13.0/compiler.36424714_0"
        /*0030*/ 	.string	"-arch sm_100 -m 64 "



//--------------------- .note.nv.cuinfo           --------------------------
	.section	.note.nv.cuinfo,"",@"SHT_NOTE"
	.sectionflags	@"SHF_NOTE_NV_CUINFO"
        /*0018*/ 	.short	0x0002
        /*001a*/ 	.short	0x0064
        /*001c*/ 	.short	0x0082
	.zero		2


//--------------------- .nv.info                  --------------------------
	.section	.nv.info,"",@"SHT_CUDA_INFO"
	.align	4


	//----- nvinfo : EIATTR_REGCOUNT
	.align		4
        /*0000*/ 	.byte	0x04, 0x2f
        /*0002*/ 	.short	(.L_1 - .L_0)
	.align		4
.L_0:
        /*0004*/ 	.word	index@(_Z8sgemm_V3P6__halfS0_S0_iii)
        /*0008*/ 	.word	0x00000060


	//----- nvinfo : EIATTR_FRAME_SIZE
	.align		4
.L_1:
        /*000c*/ 	.byte	0x04, 0x11
        /*000e*/ 	.short	(.L_3 - .L_2)
	.align		4
.L_2:
        /*0010*/ 	.word	index@(_Z8sgemm_V3P6__halfS0_S0_iii)
        /*0014*/ 	.word	0x00000000


	//----- nvinfo : EIATTR_MIN_STACK_SIZE
	.align		4
.L_3:
        /*0018*/ 	.byte	0x04, 0x12
        /*001a*/ 	.short	(.L_5 - .L_4)
	.align		4
.L_4:
        /*001c*/ 	.word	index@(_Z8sgemm_V3P6__halfS0_S0_iii)
        /*0020*/ 	.word	0x00000000
.L_5:


//--------------------- .nv.compat                --------------------------
	.section	.nv.compat,"",@"SHT_CUDA_COMPAT_INFO"
	.align	4
        /*0000*/ 	.byte	0x02, 0x09, 0x00, 0x00, 0x02, 0x02, 0x01, 0x00, 0x02, 0x05, 0x05, 0x00, 0x03, 0x07, 0x01, 0x01
        /*0010*/ 	.byte	0x02, 0x03, 0x00, 0x00, 0x02, 0x06, 0x01, 0x00, 0x04, 0x0b, 0x08, 0x00, 0x09, 0x00, 0x00, 0x00
        /*0020*/ 	.byte	0x00, 0x00, 0x00, 0x00


//--------------------- .nv.info._Z8sgemm_V3P6__halfS0_S0_iii --------------------------
	.section	.nv.info._Z8sgemm_V3P6__halfS0_S0_iii,"",@"SHT_CUDA_INFO"
	.sectionflags	@""
	.align	4


	//----- nvinfo : EIATTR_CUDA_API_VERSION
	.align		4
        /*0000*/ 	.byte	0x04, 0x37
        /*0002*/ 	.short	(.L_7 - .L_6)
.L_6:
        /*0004*/ 	.word	0x00000082


	//----- nvinfo : EIATTR_KPARAM_INFO
	.align		4
.L_7:
        /*0008*/ 	.byte	0x04, 0x17
        /*000a*/ 	.short	(.L_9 - .L_8)
.L_8:
        /*000c*/ 	.word	0x00000000
        /*0010*/ 	.short	0x0005
        /*0012*/ 	.short	0x0020
        /*0014*/ 	.byte	0x00, 0xf0, 0x11, 0x00


	//----- nvinfo : EIATTR_KPARAM_INFO
	.align		4
.L_9:
        /*0018*/ 	.byte	0x04, 0x17
        /*001a*/ 	.short	(.L_11 - .L_10)
.L_10:
        /*001c*/ 	.word	0x00000000
        /*0020*/ 	.short	0x0004
        /*0022*/ 	.short	0x001c
        /*0024*/ 	.byte	0x00, 0xf0, 0x11, 0x00


	//----- nvinfo : EIATTR_KPARAM_INFO
	.align		4
.L_11:
        /*0028*/ 	.byte	0x04, 0x17
        /*002a*/ 	.short	(.L_13 - .L_12)
.L_12:
        /*002c*/ 	.word	0x00000000
        /*0030*/ 	.short	0x0003
        /*0032*/ 	.short	0x0018
        /*0034*/ 	.byte	0x00, 0xf0, 0x11, 0x00


	//----- nvinfo : EIATTR_KPARAM_INFO
	.align		4
.L_13:
        /*0038*/ 	.byte	0x04, 0x17
        /*003a*/ 	.short	(.L_15 - .L_14)
.L_14:
        /*003c*/ 	.word	0x00000000
        /*0040*/ 	.short	0x0002
        /*0042*/ 	.short	0x0010
        /*0044*/ 	.byte	0x00, 0xf5, 0x21, 0x00


	//----- nvinfo : EIATTR_KPARAM_INFO
	.align		4
.L_15:
        /*0048*/ 	.byte	0x04, 0x17
        /*004a*/ 	.short	(.L_17 - .L_16)
.L_16:
        /*004c*/ 	.word	0x00000000
        /*0050*/ 	.short	0x0001
        /*0052*/ 	.short	0x0008
        /*0054*/ 	.byte	0x00, 0xf5, 0x21, 0x00


	//----- nvinfo : EIATTR_KPARAM_INFO
	.align		4
.L_17:
        /*0058*/ 	.byte	0x04, 0x17
        /*005a*/ 	.short	(.L_19 - .L_18)
.L_18:
        /*005c*/ 	.word	0x00000000
        /*0060*/ 	.short	0x0000
        /*0062*/ 	.short	0x0000
        /*0064*/ 	.byte	0x00, 0xf5, 0x21, 0x00


	//----- nvinfo : EIATTR_SPARSE_MMA_MASK
	.align		4
.L_19:
        /*0068*/ 	.byte	0x03, 0x50
        /*006a*/ 	.short	0x0000


	//----- nvinfo : EIATTR_MAXREG_COUNT
	.align		4
        /*006c*/ 	.byte	0x03, 0x1b
        /*006e*/ 	.short	0x00ff


	//----- nvinfo : EIATTR_NUM_BARRIERS
	.align		4
        /*0070*/ 	.byte	0x02, 0x4c
        /*0072*/ 	.byte	0x01
	.zero		1


	//----- nvinfo : EIATTR_MERCURY_ISA_VERSION
	.align		4
        /*0074*/ 	.byte	0x03, 0x5f
        /*0076*/ 	.short	0x0101


	//----- nvinfo : EIATTR_VRC_CTA_INIT_COUNT
	.align		4
        /*0078*/ 	.byte	0x02, 0x4a
	.zero		1
	.zero		1


	//----- nvinfo : EIATTR_EXIT_INSTR_OFFSETS
	.align		4
        /*007c*/ 	.byte	0x04, 0x1c
        /*007e*/ 	.short	(.L_21 - .L_20)


	//   ....[0]....
.L_20:
        /*0080*/ 	.word	0x000062e0


	//----- nvinfo : EIATTR_CBANK_PARAM_SIZE
	.align		4
.L_21:
        /*0084*/ 	.byte	0x03, 0x19
        /*0086*/ 	.short	0x0024


	//----- nvinfo : EIATTR_PARAM_CBANK
	.align		4
        /*0088*/ 	.byte	0x04, 0x0a
        /*008a*/ 	.short	(.L_23 - .L_22)
	.align		4
.L_22:
        /*008c*/ 	.word	index@(.nv.constant0._Z8sgemm_V3P6__halfS0_S0_iii)
        /*0090*/ 	.short	0x0380
        /*0092*/ 	.short	0x0024


	//----- nvinfo : EIATTR_SW_WAR
	.align		4
.L_23:
        /*0094*/ 	.byte	0x04, 0x36
        /*0096*/ 	.short	(.L_25 - .L_24)
.L_24:
        /*0098*/ 	.word	0x00000008
.L_25:


//--------------------- .nv.callgraph             --------------------------
	.section	.nv.callgraph,"",@"SHT_CUDA_CALLGRAPH"
	.align	4
	.sectionentsize	8
	.align		4
        /*0000*/ 	.word	0x00000000
	.align		4
        /*0004*/ 	.word	0xffffffff
	.align		4
        /*0008*/ 	.word	0x00000000
	.align		4
        /*000c*/ 	.word	0xfffffffe
	.align		4
        /*0010*/ 	.word	0x00000000
	.align		4
        /*0014*/ 	.word	0xfffffffd
	.align		4
        /*0018*/ 	.word	0x00000000
	.align		4
        /*001c*/ 	.word	0xfffffffc


//--------------------- .text._Z8sgemm_V3P6__halfS0_S0_iii --------------------------
	.section	.text._Z8sgemm_V3P6__halfS0_S0_iii,"ax",@progbits
	.align	128
        .global         _Z8sgemm_V3P6__halfS0_S0_iii
        .type           _Z8sgemm_V3P6__halfS0_S0_iii,@function
        .size           _Z8sgemm_V3P6__halfS0_S0_iii,(.L_x_3 - _Z8sgemm_V3P6__halfS0_S0_iii)
        .other          _Z8sgemm_V3P6__halfS0_S0_iii,@"STO_CUDA_ENTRY STV_DEFAULT"
_Z8sgemm_V3P6__halfS0_S0_iii:
.text._Z8sgemm_V3P6__halfS0_S0_iii:
[----:B------:R-:W-:Y:S01]  /*0000*/  LDC R1, c[0x0][0x37c] ;  /* 0x0000df00ff017b82 */ /* 0x000fe20000000800 */
[----:B------:R-:W0:Y:S01]  /*0010*/  S2R R57, SR_TID.X ;  /* 0x0000000000397919 */ /* 0x000e220000002100 */
[----:B------:R-:W0:Y:S06]  /*0020*/  LDCU UR4, c[0x0][0x360] ;  /* 0x00006c00ff0477ac */ /* 0x000e2c0008000800 */
[----:B------:R-:W1:Y:S01]  /*0030*/  LDC.64 R2, c[0x0][0x380] ;  /* 0x0000e000ff027b82 */ /* 0x000e620000000a00 */
[----:B------:R-:W0:Y:S01]  /*0040*/  S2R R58, SR_TID.Y ;  /* 0x00000000003a7919 */ /* 0x000e220000002200 */
[----:B------:R-:W2:Y:S01]  /*0050*/  LDCU UR8, c[0x0][0x3a0] ;  /* 0x00007400ff0877ac */ /* 0x000ea20008000800 */
[----:B------:R-:W3:Y:S01]  /*0060*/  S2R R7, SR_CTAID.Y ;  /* 0x0000000000077919 */ /* 0x000ee20000002600 */
[----:B------:R-:W4:Y:S04]  /*0070*/  LDCU UR9, c[0x0][0x39c] ;  /* 0x00007380ff0977ac */ /* 0x000f280008000800 */
[----:B------:R-:W5:Y:S01]  /*0080*/  LDC.64 R4, c[0x0][0x388] ;  /* 0x0000e200ff047b82 */ /* 0x000f620000000a00 */
[----:B------:R-:W2:Y:S01]  /*0090*/  S2R R45, SR_CTAID.X ;  /* 0x00000000002d7919 */ /* 0x000ea20000002500 */
[----:B------:R-:W4:Y:S01]  /*00a0*/  LDCU.64 UR12, c[0x0][0x358] ;  /* 0x00006b00ff0c77ac */ /* 0x000f220008000a00 */
[----:B0-----:R-:W-:-:S05]  /*00b0*/  IMAD R0, R58, UR4, R57 ;  /* 0x000000043a007c24 */ /* 0x001fca000f8e0239 */
[--C-:B------:R-:W-:Y:S02]  /*00c0*/  SHF.R.U32.HI R6, RZ, 0x1, R0.reuse ;  /* 0x00000001ff067819 */ /* 0x100fe40000011600 */
[----:B------:R-:W-:Y:S02]  /*00d0*/  SHF.L.U32 R44, R0, 0x2, RZ ;  /* 0x00000002002c7819 */ /* 0x000fe400000006ff */
[----:B---3--:R-:W-:Y:S02]  /*00e0*/  LEA R7, R7, R6, 0x7 ;  /* 0x0000000607077211 */ /* 0x008fe400078e38ff */
[----:B------:R-:W-:Y:S02]  /*00f0*/  LOP3.LUT R60, R44, 0x4, RZ, 0xc0, !PT ;  /* 0x000000042c3c7812 */ /* 0x000fe400078ec0ff */
[----:B--2---:R-:W-:Y:S02]  /*0100*/  SHF.L.U32 R45, R45, 0x7, RZ ;  /* 0x000000072d2d7819 */ /* 0x004fe400000006ff */
[----:B------:R-:W-:Y:S01]  /*0110*/  SHF.R.U32.HI R46, RZ, 0x5, R0 ;  /* 0x00000005ff2e7819 */ /* 0x000fe20000011600 */
[----:B------:R-:W-:Y:S01]  /*0120*/  IMAD R60, R7, UR8, R60 ;  /* 0x00000008073c7c24 */ /* 0x000fe2000f8e023c */
[----:B------:R-:W-:-:S03]  /*0130*/  LOP3.LUT R7, R45, 0x7c, R44, 0xf8, !PT ;  /* 0x0000007c2d077812 */ /* 0x000fc600078ef82c */
[----:B-1----:R-:W-:-:S04]  /*0140*/  IMAD.WIDE R2, R60, 0x2, R2 ;  /* 0x000000023c027825 */ /* 0x002fc800078e0202 */
[----:B----4-:R-:W-:Y:S01]  /*0150*/  IMAD R7, R46, UR9, R7 ;  /* 0x000000092e077c24 */ /* 0x010fe2000f8e0207 */
[----:B------:R-:W2:Y:S03]  /*0160*/  LDG.E.CONSTANT R6, desc[UR12][R2.64] ;  /* 0x0000000c02067981 */ /* 0x000ea6000c1e9900 */
[----:B-----5:R-:W-:Y:S01]  /*0170*/  IMAD.WIDE R4, R7, 0x2, R4 ;  /* 0x0000000207047825 */ /* 0x020fe200078e0204 */
[----:B------:R0:W3:Y:S04]  /*0180*/  LDG.E.CONSTANT R8, desc[UR12][R2.64+0x4] ;  /* 0x0000040c02087981 */ /* 0x0000e8000c1e9900 */
[----:B------:R-:W4:Y:S04]  /*0190*/  LDG.E.CONSTANT R10, desc[UR12][R4.64] ;  /* 0x0000000c040a7981 */ /* 0x000f28000c1e9900 */
[----:B------:R3:W4:Y:S01]  /*01a0*/  LDG.E.CONSTANT R11, desc[UR12][R4.64+0x4] ;  /* 0x0000040c040b7981 */ /* 0x000722000c1e9900 */
[----:B------:R-:W1:Y:S01]  /*01b0*/  S2UR UR7, SR_CgaCtaId ;  /* 0x00000000000779c3 */ /* 0x000e620000008800 */
[----:B------:R-:W-:Y:S01]  /*01c0*/  UMOV UR4, 0x400 ;  /* 0x0000040000047882 */ /* 0x000fe20000000000 */
[C---:B------:R-:W-:Y:S01]  /*01d0*/  SHF.L.U32 R7, R0.reuse, 0xa, RZ ;  /* 0x0000000a00077819 */ /* 0x040fe200000006ff */
[----:B------:R-:W-:Y:S01]  /*01e0*/  UIADD3 UR6, UPT, UPT, UR4, 0x1000, URZ ;  /* 0x0000100004067890 */ /* 0x000fe2000fffe0ff */
[C---:B------:R-:W-:Y:S01]  /*01f0*/  LOP3.LUT R12, R0.reuse, 0xfffffffe, RZ, 0xc0, !PT ;  /* 0xfffffffe000c7812 */ /* 0x040fe200078ec0ff */
[----:B------:R-:W-:Y:S01]  /*0200*/  UISETP.GE.AND UP0, UPT, UR8, 0x9, UPT ;  /* 0x000000090800788c */ /* 0x000fe2000bf06270 */
[----:B------:R-:W-:Y:S01]  /*0210*/  SHF.L.U32 R0, R0, 0x3, RZ ;  /* 0x0000000300007819 */ /* 0x000fe200000006ff */
[----:B------:R-:W-:Y:S01]  /*0220*/  HFMA2 R90, -RZ, RZ, 0, 0 ;  /* 0x00000000ff5a7431 */ /* 0x000fe200000001ff */
[----:B------:R-:W-:Y:S01]  /*0230*/  LOP3.LUT R7, R7, 0x400, RZ, 0xc0, !PT ;  /* 0x0000040007077812 */ /* 0x000fe200078ec0ff */
[----:B------:R-:W-:Y:S01]  /*0240*/  HFMA2 R86, -RZ, RZ, 0, 0 ;  /* 0x00000000ff567431 */ /* 0x000fe200000001ff */
[----:B0-----:R-:W-:Y:S01]  /*0250*/  LOP3.LUT R3, R0, 0xf8, RZ, 0xc0, !PT ;  /* 0x000000f800037812 */ /* 0x001fe200078ec0ff */
[----:B------:R-:W-:Y:S01]  /*0260*/  HFMA2 R63, -RZ, RZ, 0, 0 ;  /* 0x00000000ff3f7431 */ /* 0x000fe200000001ff */
[----:B------:R-:W-:Y:S01]  /*0270*/  CS2R R76, SRZ ;  /* 0x00000000004c7805 */ /* 0x000fe2000001ff00 */
[----:B------:R-:W-:Y:S01]  /*0280*/  HFMA2 R56, -RZ, RZ, 0, 0 ;  /* 0x00000000ff387431 */ /* 0x000fe200000001ff */
[----:B------:R-:W-:-:S02]  /*0290*/  CS2R R74, SRZ ;  /* 0x00000000004a7805 */ /* 0x000fc4000001ff00 */
[----:B------:R-:W-:Y:S02]  /*02a0*/  MOV R72, RZ ;  /* 0x000000ff00487202 */ /* 0x000fe40000000f00 */
[----:B------:R-:W-:Y:S02]  /*02b0*/  CS2R R68, SRZ ;  /* 0x0000000000447805 */ /* 0x000fe4000001ff00 */
[----:B------:R-:W-:Y:S02]  /*02c0*/  MOV R70, RZ ;  /* 0x000000ff00467202 */ /* 0x000fe40000000f00 */
[----:B------:R-:W-:Y:S02]  /*02d0*/  CS2R R66, SRZ ;  /* 0x0000000000427805 */ /* 0x000fe4000001ff00 */
[----:B------:R-:W-:Y:S02]  /*02e0*/  CS2R R64, SRZ ;  /* 0x0000000000407805 */ /* 0x000fe4000001ff00 */
[----:B------:R-:W-:-:S02]  /*02f0*/  MOV R89, RZ ;  /* 0x000000ff00597202 */ /* 0x000fc40000000f00 */
[----:B------:R-:W-:Y:S02]  /*0300*/  CS2R R32, SRZ ;  /* 0x0000000000207805 */ /* 0x000fe4000001ff00 */
[----:B------:R-:W-:Y:S02]  /*0310*/  CS2R R34, SRZ ;  /* 0x0000000000227805 */ /* 0x000fe4000001ff00 */
[----:B------:R-:W-:Y:S01]  /*0320*/  CS2R R36, SRZ ;  /* 0x0000000000247805 */ /* 0x000fe2000001ff00 */
[----:B-1----:R-:W-:Y:S01]  /*0330*/  ULEA UR6, UR7, UR6, 0x18 ;  /* 0x0000000607067291 */ /* 0x002fe2000f8ec0ff */
[----:B------:R-:W-:Y:S01]  /*0340*/  CS2R R38, SRZ ;  /* 0x0000000000267805 */ /* 0x000fe2000001ff00 */
[----:B------:R-:W-:Y:S01]  /*0350*/  ULEA UR5, UR7, UR4, 0x18 ;  /* 0x0000000407057291 */ /* 0x000fe2000f8ec0ff */
[----:B------:R-:W-:Y:S02]  /*0360*/  CS2R R40, SRZ ;  /* 0x0000000000287805 */ /* 0x000fe4000001ff00 */
[----:B------:R-:W-:-:S02]  /*0370*/  CS2R R42, SRZ ;  /* 0x00000000002a7805 */ /* 0x000fc4000001ff00 */
[----:B------:R-:W-:Y:S02]  /*0380*/  CS2R R52, SRZ ;  /* 0x0000000000347805 */ /* 0x000fe4000001ff00 */
[----:B------:R-:W-:Y:S02]  /*0390*/  LEA R0, R46, UR6, 0x8 ;  /* 0x000000062e007c11 */ /* 0x000fe4000f8e40ff */
[----:B------:R-:W-:Y:S02]  /*03a0*/  CS2R R54, SRZ ;  /* 0x0000000000367805 */ /* 0x000fe4000001ff00 */
[----:B------:R-:W-:Y:S02]  /*03b0*/  IADD3 R7, PT, PT, R12, UR5, R7 ;  /* 0x000000050c077c10 */ /* 0x000fe4000fffe007 */
[----:B------:R-:W-:Y:S02]  /*03c0*/  CS2R R12, SRZ ;  /* 0x00000000000c7805 */ /* 0x000fe4000001ff00 */
[----:B------:R-:W-:-:S02]  /*03d0*/  IADD3 R0, PT, PT, R0, R3, RZ ;  /* 0x0000000300007210 */ /* 0x000fc40007ffe0ff */
[----:B------:R-:W-:Y:S02]  /*03e0*/  CS2R R14, SRZ ;  /* 0x00000000000e7805 */ /* 0x000fe4000001ff00 */
[----:B------:R-:W-:Y:S02]  /*03f0*/  CS2R R16, SRZ ;  /* 0x0000000000107805 */ /* 0x000fe4000001ff00 */
[----:B------:R-:W-:Y:S02]  /*0400*/  CS2R R18, SRZ ;  /* 0x0000000000127805 */ /* 0x000fe4000001ff00 */
[----:B------:R-:W-:Y:S02]  /*0410*/  CS2R R20, SRZ ;  /* 0x0000000000147805 */ /* 0x000fe4000001ff00 */
[----:B------:R-:W-:Y:S02]  /*0420*/  CS2R R22, SRZ ;  /* 0x0000000000167805 */ /* 0x000fe4000001ff00 */
[----:B------:R-:W-:-:S02]  /*0430*/  CS2R R24, SRZ ;  /* 0x0000000000187805 */ /* 0x000fc4000001ff00 */
[----:B------:R-:W-:Y:S02]  /*0440*/  CS2R R26, SRZ ;  /* 0x00000000001a7805 */ /* 0x000fe4000001ff00 */
[----:B------:R-:W-:Y:S02]  /*0450*/  CS2R R28, SRZ ;  /* 0x00000000001c7805 */ /* 0x000fe4000001ff00 */
[----:B------:R-:W-:Y:S02]  /*0460*/  CS2R R30, SRZ ;  /* 0x00000000001e7805 */ /* 0x000fe4000001ff00 */
[----:B--2---:R-:W-:Y:S01]  /*0470*/  PRMT R2, R6, 0x7632, R2 ;  /* 0x0000763206027816 */ /* 0x004fe20000000002 */
[----:B------:R-:W-:Y:S01]  /*0480*/  STS.U16 [R7], R6 ;  /* 0x0000000607007388 */ /* 0x000fe20000000400 */
[----:B---3--:R-:W-:-:S03]  /*0490*/  PRMT R4, R8, 0x7632, R4 ;  /* 0x0000763208047816 */ /* 0x008fc60000000004 */
[----:B------:R0:W-:Y:S04]  /*04a0*/  STS.U16 [R7+0x100], R2 ;  /* 0x0001000207007388 */ /* 0x0001e80000000400 */
[----:B------:R1:W-:Y:S04]  /*04b0*/  STS.U16 [R7+0x200], R8 ;  /* 0x0002000807007388 */ /* 0x0003e80000000400 */
[----:B------:R2:W-:Y:S01]  /*04c0*/  STS.U16 [R7+0x300], R4 ;  /* 0x0003000407007388 */ /* 0x0005e20000000400 */
[----:B0-----:R-:W-:-:S03]  /*04d0*/  CS2R R2, SRZ ;  /* 0x0000000000027805 */ /* 0x001fc6000001ff00 */
[----:B----4-:R0:W-:Y:S01]  /*04e0*/  STS.64 [R0], R10 ;  /* 0x0000000a00007388 */ /* 0x0101e20000000a00 */
[----:B-1----:R-:W-:Y:S02]  /*04f0*/  CS2R R8, SRZ ;  /* 0x0000000000087805 */ /* 0x002fe4000001ff00 */
[----:B--2---:R-:W-:Y:S02]  /*0500*/  CS2R R4, SRZ ;  /* 0x0000000000047805 */ /* 0x004fe4000001ff00 */
[----:B------:R-:W-:Y:S02]  /*0510*/  CS2R R6, SRZ ;  /* 0x0000000000067805 */ /* 0x000fe4000001ff00 */
[----:B0-----:R-:W-:Y:S02]  /*0520*/  MOV R0, RZ ;  /* 0x000000ff00007202 */ /* 0x001fe40000000f00 */
[----:B------:R-:W-:Y:S01]  /*0530*/  CS2R R10, SRZ ;  /* 0x00000000000a7805 */ /* 0x000fe2000001ff00 */
[----:B------:R-:W-:Y:S06]  /*0540*/  BRA.U !UP0, `(.L_x_0) ;  /* 0x0000002d087c7547 */ /* 0x000fec000b800000 */
[----:B------:R-:W-:Y:S01]  /*0550*/  IADD3 R46, PT, PT, R46, 0x8, RZ ;  /* 0x000000082e2e7810 */ /* 0x000fe20007ffe0ff */
[----:B------:R-:W-:Y:S01]  /*0560*/  UIADD3 UR4, UPT, UPT, UR8, 0x7, URZ ;  /* 0x0000000708047890 */ /* 0x000fe2000fffe0ff */
[----:B------:R-:W-:Y:S01]  /*0570*/  LOP3.LUT R44, R44, 0x7c, RZ, 0xc0, !PT ;  /* 0x0000007c2c2c7812 */ /* 0x000fe200078ec0ff */
[----:B------:R-:W0:Y:S01]  /*0580*/  LDCU UR11, c[0x0][0x39c] ;  /* 0x00007380ff0b77ac */ /* 0x000e220008000800 */
[----:B------:R-:W-:Y:S01]  /*0590*/  IADD3 R60, PT, PT, R60, 0x8, RZ ;  /* 0x000000083c3c7810 */ /* 0x000fe20007ffe0ff */
[----:B------:R-:W-:Y:S01]  /*05a0*/  IMAD R45, R46, UR9, R45 ;  /* 0x000000092e2d7c24 */ /* 0x000fe2000f8e022d */
[----:B------:R-:W-:Y:S01]  /*05b0*/  MOV R77, RZ ;  /* 0x000000ff004d7202 */ /* 0x000fe20000000f00 */
[----:B------:R-:W-:-:S03]  /*05c0*/  USHF.R.U32.HI UR4, URZ, 0x3, UR4 ;  /* 0x00000003ff047899 */ /* 0x000fc60008011604 */
[----:B------:R-:W-:Y:S01]  /*05d0*/  IADD3 R59, PT, PT, R44, R45, RZ ;  /* 0x0000002d2c3b7210 */ /* 0x000fe20007ffe0ff */
[----:B------:R-:W-:-:S03]  /*05e0*/  UIADD3 UR7, UPT, UPT, -UR4, URZ, URZ ;  /* 0x000000ff04077290 */ /* 0x000fc6000fffe1ff */
[----:B------:R-:W-:-:S09]  /*05f0*/  UMOV UR4, URZ ;  /* 0x000000ff00047c82 */ /* 0x000fd20008000000 */
.L_x_1:
[----:B------:R-:W1:Y:S01]  /*0600*/  S2UR UR10, SR_CgaCtaId ;  /* 0x00000000000a79c3 */ /* 0x000e620000008800 */
[----:B------:R-:W2:Y:S01]  /*0610*/  S2R R58, SR_TID.Y ;  /* 0x00000000003a7919 */ /* 0x000ea20000002200 */
[----:B------:R-:W-:Y:S01]  /*0620*/  UIADD3 UR4, UPT, UPT, UR4, 0x1, URZ ;  /* 0x0000000104047890 */ /* 0x000fe2000fffe0ff */
[----:B------:R-:W-:Y:S01]  /*0630*/  UMOV UR6, 0x400 ;  /* 0x0000040000067882 */ /* 0x000fe20000000000 */
[----:B------:R-:W3:Y:S02]  /*0640*/  S2R R57, SR_TID.X ;  /* 0x0000000000397919 */ /* 0x000ee40000002100 */
[----:B------:R-:W-:-:S04]  /*0650*/  USHF.L.U32 UR5, UR4, 0xb, URZ ;  /* 0x0000000b04057899 */ /* 0x000fc800080006ff */
[----:B------:R-:W-:-:S04]  /*0660*/  ULOP3.LUT UR8, UR5, 0x800, URZ, 0xc0, !UPT ;  /* 0x0000080005087892 */ /* 0x000fc8000f8ec0ff */
[----:B------:R-:W-:Y:S02]  /*0670*/  ULOP3.LUT UR9, UR8, 0x800, URZ, 0x3c, !UPT ;  /* 0x0000080008097892 */ /* 0x000fe4000f8e3cff */
[----:B-1----:R-:W-:Y:S02]  /*0680*/  ULEA UR5, UR10, UR6, 0x18 ;  /* 0x000000060a057291 */ /* 0x002fe4000f8ec0ff */
[----:B------:R-:W-:-:S04]  /*0690*/  UIADD3 UR6, UPT, UPT, UR6, 0x1000, URZ ;  /* 0x0000100006067890 */ /* 0x000fc8000fffe0ff */
[----:B------:R-:W-:Y:S02]  /*06a0*/  ULEA UR6, UR10, UR6, 0x18 ;  /* 0x000000060a067291 */ /* 0x000fe4000f8ec0ff */
[----:B------:R-:W-:Y:S02]  /*06b0*/  UIADD3 UR10, UPT, UPT, UR5, UR9, URZ ;  /* 0x00000009050a7290 */ /* 0x000fe4000fffe0ff */
[----:B------:R-:W-:-:S04]  /*06c0*/  UIADD3 UR9, UPT, UPT, UR6, UR9, URZ ;  /* 0x0000000906097290 */ /* 0x000fc8000fffe0ff */
[----:B--2---:R-:W-:Y:S02]  /*06d0*/  LEA R61, R58, UR10, 0x3 ;  /* 0x0000000a3a3d7c11 */ /* 0x004fe4000f8e18ff */
[----:B---3--:R-:W-:-:S03]  /*06e0*/  LEA R80, R57, UR9, 0x3 ;  /* 0x0000000939507c11 */ /* 0x008fc6000f8e18ff */
[----:B------:R-:W1:Y:S04]  /*06f0*/  LDS.64 R44, [R61] ;  /* 0x000000003d2c7984 */ /* 0x000e680000000a00 */
[----:B------:R-:W2:Y:S04]  /*0700*/  LDS.64 R46, [R61+0x80] ;  /* 0x000080003d2e7984 */ /* 0x000ea80000000a00 */
[----:B------:R-:W3:Y:S04]  /*0710*/  LDS.64 R48, [R80] ;  /* 0x0000000050307984 */ /* 0x000ee80000000a00 */
[----:B------:R-:W4:Y:S01]  /*0720*/  LDS.64 R50, [R80+0x80] ;  /* 0x0000800050327984 */ /* 0x000f220000000a00 */
[----:B-1----:R-:W-:-:S02]  /*0730*/  HADD2.F32 R85, -RZ, R44.H0_H0 ;  /* 0x2000002cff557230 */ /* 0x002fc40000004100 */
[----:B------:R-:W-:Y:S02]  /*0740*/  HADD2.F32 R81, -RZ, R44.H1_H1 ;  /* 0x3000002cff517230 */ /* 0x000fe40000004100 */
[--C-:B------:R-:W-:Y:S02]  /*0750*/  HADD2.F32 R83, -RZ, R45.reuse.H0_H0 ;  /* 0x2000002dff537230 */ /* 0x100fe40000004100 */
[----:B------:R-:W-:Y:S02]  /*0760*/  HADD2.F32 R87, -RZ, R45.H1_H1 ;  /* 0x3000002dff577230 */ /* 0x000fe40000004100 */
[----:B--2---:R-:W-:Y:S02]  /*0770*/  HADD2.F32 R44, -RZ, R47.H0_H0 ;  /* 0x2000002fff2c7230 */ /* 0x004fe40000004100 */
[----:B------:R-:W-:Y:S02]  /*0780*/  HADD2.F32 R78, -RZ, R46.H0_H0 ;  /* 0x2000002eff4e7230 */ /* 0x000fe40000004100 */
[----:B---3--:R-:W-:-:S02]  /*0790*/  HADD2.F32 R71, -RZ, R48.H0_H0 ;  /* 0x20000030ff477230 */ /* 0x008fc40000004100 */
[----:B------:R-:W-:Y:S02]  /*07a0*/  HADD2.F32 R45, -RZ, R46.H1_H1 ;  /* 0x3000002eff2d7230 */ /* 0x000fe40000004100 */
[----:B------:R-:W-:Y:S02]  /*07b0*/  HADD2.F32 R47, -RZ, R47.H1_H1 ;  /* 0x3000002fff2f7230 */ /* 0x000fe40000004100 */
[----:B------:R-:W-:Y:S01]  /*07c0*/  FFMA R32, R85, R71, R32 ;  /* 0x0000004755207223 */ /* 0x000fe20000000020 */
[----:B------:R-:W-:Y:S02]  /*07d0*/  HADD2.F32 R48, -RZ, R48.H1_H1 ;  /* 0x30000030ff307230 */ /* 0x000fe40000004100 */
[C---:B------:R-:W-:Y:S01]  /*07e0*/  FFMA R46, R71.reuse, R81, R24 ;  /* 0x00000051472e7223 */ /* 0x040fe20000000018 */
[C---:B------:R-:W-:Y:S01]  /*07f0*/  FFMA R16, R71.reuse, R83, R16 ;  /* 0x0000005347107223 */ /* 0x040fe20000000010 */
[C---:B------:R-:W-:Y:S01]  /*0800*/  FFMA R84, R71.reuse, R87, R8 ;  /* 0x0000005747547223 */ /* 0x040fe20000000008 */
[C---:B------:R-:W-:Y:S01]  /*0810*/  FFMA R56, R71.reuse, R78, R56 ;  /* 0x0000004e47387223 */ /* 0x040fe20000000038 */
[C---:B------:R-:W-:Y:S01]  /*0820*/  FFMA R40, R71.reuse, R45, R40 ;  /* 0x0000002d47287223 */ /* 0x040fe20000000028 */
[C---:B------:R-:W-:Y:S01]  /*0830*/  FFMA R62, R71.reuse, R44, R89 ;  /* 0x0000002c473e7223 */ /* 0x040fe20000000059 */
[----:B------:R-:W-:Y:S01]  /*0840*/  FFMA R70, R71, R47, R70 ;  /* 0x0000002f47467223 */ /* 0x000fe20000000046 */
[----:B------:R-:W-:-:S02]  /*0850*/  HADD2.F32 R73, -RZ, R49.H0_H0 ;  /* 0x20000031ff497230 */ /* 0x000fc40000004100 */
[C---:B------:R-:W-:Y:S01]  /*0860*/  FFMA R31, R85.reuse, R48, R31 ;  /* 0x00000030551f7223 */ /* 0x040fe2000000001f */
[C---:B------:R-:W-:Y:S01]  /*0870*/  FFMA R79, R48.reuse, R81, R23 ;  /* 0x00000051304f7223 */ /* 0x040fe20000000017 */
[C---:B------:R-:W-:Y:S01]  /*0880*/  FFMA R8, R48.reuse, R83, R15 ;  /* 0x0000005330087223 */ /* 0x040fe2000000000f */
[C---:B------:R-:W-:Y:S01]  /*0890*/  FFMA R93, R48.reuse, R87, R7 ;  /* 0x00000057305d7223 */ /* 0x040fe20000000007 */
[C---:B------:R-:W-:Y:S01]  /*08a0*/  FFMA R55, R48.reuse, R78, R55 ;  /* 0x0000004e30377223 */ /* 0x040fe20000000037 */
[C---:B------:R-:W-:Y:S01]  /*08b0*/  FFMA R39, R48.reuse, R45, R39 ;  /* 0x0000002d30277223 */ /* 0x040fe20000000027 */
[C---:B------:R-:W-:Y:S01]  /*08c0*/  FFMA R63, R48.reuse, R44, R63 ;  /* 0x0000002c303f7223 */ /* 0x040fe2000000003f */
[----:B------:R-:W-:Y:S01]  /*08d0*/  FFMA R71, R48, R47, R86 ;  /* 0x0000002f30477223 */ /* 0x000fe20000000056 */
[----:B------:R-:W-:Y:S02]  /*08e0*/  HADD2.F32 R24, -RZ, R49.H1_H1 ;  /* 0x30000031ff187230 */ /* 0x000fe40000004100 */
[----:B------:R-:W-:Y:S01]  /*08f0*/  FFMA R30, R85, R73, R30 ;  /* 0x00000049551e7223 */ /* 0x000fe2000000001e */
[----:B----4-:R-:W-:-:S02]  /*0900*/  HADD2.F32 R48, -RZ, R51.H1_H1 ;  /* 0x30000033ff307230 */ /* 0x010fc40000004100 */
[C---:B------:R-:W-:Y:S01]  /*0910*/  FFMA R86, R73.reuse, R81, R22 ;  /* 0x0000005149567223 */ /* 0x040fe20000000016 */
[C---:B------:R-:W-:Y:S01]  /*0920*/  FFMA R82, R73.reuse, R83, R14 ;  /* 0x0000005349527223 */ /* 0x040fe2000000000e */
[C---:B------:R-:W-:Y:S01]  /*0930*/  FFMA R88, R73.reuse, R87, R6 ;  /* 0x0000005749587223 */ /* 0x040fe20000000006 */
[C---:B------:R-:W-:Y:S01]  /*0940*/  FFMA R54, R73.reuse, R78, R54 ;  /* 0x0000004e49367223 */ /* 0x040fe20000000036 */
[C---:B------:R-:W-:Y:S01]  /*0950*/  FFMA R38, R73.reuse, R45, R38 ;  /* 0x0000002d49267223 */ /* 0x040fe20000000026 */
[C---:B------:R-:W-:Y:S01]  /*0960*/  FFMA R64, R73.reuse, R44, R64 ;  /* 0x0000002c49407223 */ /* 0x040fe20000000040 */
[----:B------:R-:W-:Y:S01]  /*0970*/  FFMA R72, R73, R47, R72 ;  /* 0x0000002f49487223 */ /* 0x000fe20000000048 */
        /* <DEDUP_REMOVED lines=8> */
[----:B------:R-:W-:Y:S01]  /*0a00*/  FFMA R5, R85, R48, R25 ;  /* 0x0000003055057223 */ /* 0x000fe20000000019 */
[----:B------:R-:W1:Y:S01]  /*0a10*/  LDS.64 R22, [R80+0x100] ;  /* 0x0001000050167984 */ /* 0x000e620000000a00 */
[----:B------:R-:W-:-:S02]  /*0a20*/  HADD2.F32 R7, -RZ, R50.H0_H0 ;  /* 0x20000032ff077230 */ /* 0x000fc40000004100 */
[----:B------:R-:W-:Y:S01]  /*0a30*/  FFMA R17, R48, R81, R17 ;  /* 0x0000005130117223 */ /* 0x000fe20000000011 */
[----:B------:R-:W-:Y:S01]  /*0a40*/  HADD2.F32 R90, -RZ, R50.H1_H1 ;  /* 0x30000032ff5a7230 */ /* 0x000fe20000004100 */
[----:B------:R-:W2:Y:S01]  /*0a50*/  LDS.64 R14, [R61+0x100] ;  /* 0x000100003d0e7984 */ /* 0x000ea20000000a00 */
[----:B------:R-:W-:Y:S02]  /*0a60*/  HADD2.F32 R49, -RZ, R51.H0_H0 ;  /* 0x20000033ff317230 */ /* 0x000fe40000004100 */
[----:B------:R-:W-:Y:S01]  /*0a70*/  FFMA R28, R85, R7, R28 ;  /* 0x00000007551c7223 */ /* 0x000fe2000000001c */
[C---:B------:R-:W-:Y:S01]  /*0a80*/  FFMA R20, R7.reuse, R81, R20 ;  /* 0x0000005107147223 */ /* 0x040fe20000000014 */
[----:B------:R-:W3:Y:S01]  /*0a90*/  LDS.64 R24, [R80+0x180] ;  /* 0x0001800050187984 */ /* 0x000ee20000000a00 */
[C---:B------:R-:W-:Y:S01]  /*0aa0*/  FFMA R12, R7.reuse, R83, R12 ;  /* 0x00000053070c7223 */ /* 0x040fe2000000000c */
[C---:B------:R-:W-:Y:S01]  /*0ab0*/  FFMA R4, R7.reuse, R87, R4 ;  /* 0x0000005707047223 */ /* 0x040fe20000000004 */
[C---:B------:R-:W-:Y:S01]  /*0ac0*/  FFMA R52, R7.reuse, R78, R52 ;  /* 0x0000004e07347223 */ /* 0x040fe20000000034 */
[C---:B------:R-:W-:Y:S01]  /*0ad0*/  FFMA R36, R7.reuse, R45, R36 ;  /* 0x0000002d07247223 */ /* 0x040fe20000000024 */
[C---:B------:R-:W-:Y:S01]  /*0ae0*/  FFMA R66, R7.reuse, R44, R66 ;  /* 0x0000002c07427223 */ /* 0x040fe20000000042 */
[----:B------:R-:W-:Y:S01]  /*0af0*/  FFMA R74, R7, R47, R74 ;  /* 0x0000002f074a7223 */ /* 0x000fe2000000004a */
[CC--:B------:R-:W-:Y:S01]  /*0b00*/  FFMA R11, R90.reuse, R83.reuse, R11 ;  /* 0x000000535a0b7223 */ /* 0x0c0fe2000000000b */
[----:B------:R-:W4:Y:S01]  /*0b10*/  LDS.64 R6, [R61+0x180] ;  /* 0x000180003d067984 */ /* 0x000f220000000a00 */
[C---:B------:R-:W-:Y:S01]  /*0b20*/  FFMA R50, R49.reuse, R83, R10 ;  /* 0x0000005331327223 */ /* 0x040fe2000000000a */
[-C--:B------:R-:W-:Y:S01]  /*0b30*/  FFMA R89, R90, R87.reuse, R3 ;  /* 0x000000575a597223 */ /* 0x080fe20000000003 */
[----:B------:R-:W-:Y:S01]  /*0b40*/  FFMA R2, R49, R87, R2 ;  /* 0x0000005731027223 */ /* 0x000fe20000000002 */
[----:B------:R-:W-:Y:S01]  /*0b50*/  FFMA R26, R85, R49, R26 ;  /* 0x00000031551a7223 */ /* 0x000fe2000000001a */
[C---:B------:R-:W-:Y:S01]  /*0b60*/  FFMA R18, R49.reuse, R81, R18 ;  /* 0x0000005131127223 */ /* 0x040fe20000000012 */
[C---:B------:R-:W-:Y:S01]  /*0b70*/  FFMA R83, R48.reuse, R83, R9 ;  /* 0x0000005330537223 */ /* 0x040fe20000000009 */
[----:B------:R-:W-:Y:S01]  /*0b80*/  FFMA R87, R48, R87, R0 ;  /* 0x0000005730577223 */ /* 0x000fe20000000000 */
[-C--:B------:R-:W-:Y:S01]  /*0b90*/  FFMA R43, R90, R78.reuse, R43 ;  /* 0x0000004e5a2b7223 */ /* 0x080fe2000000002b */
[CC--:B------:R-:W-:Y:S01]  /*0ba0*/  FFMA R42, R49.reuse, R78.reuse, R42 ;  /* 0x0000004e312a7223 */ /* 0x0c0fe2000000002a */
        /* <DEDUP_REMOVED lines=8> */
[-C--:B------:R-:W-:Y:S01]  /*0c30*/  FFMA R76, R49, R47.reuse, R76 ;  /* 0x0000002f314c7223 */ /* 0x080fe2000000004c */
[----:B------:R-:W-:Y:S01]  /*0c40*/  FFMA R77, R48, R47, R77 ;  /* 0x0000002f304d7223 */ /* 0x000fe2000000004d */
[----:B------:R-:W-:Y:S01]  /*0c50*/  FFMA R27, R85, R90, R27 ;  /* 0x0000005a551b7223 */ /* 0x000fe2000000001b */
[----:B------:R-:W-:Y:S01]  /*0c60*/  FFMA R19, R90, R81, R19 ;  /* 0x000000515a137223 */ /* 0x000fe20000000013 */
[----:B-1----:R-:W-:-:S02]  /*0c70*/  HADD2.F32 R51, -RZ, R22.H0_H0 ;  /* 0x20000016ff337230 */ /* 0x002fc40000004100 */
[----:B------:R-:W-:Y:S02]  /*0c80*/  HADD2.F32 R78, -RZ, R22.H1_H1 ;  /* 0x30000016ff4e7230 */ /* 0x000fe40000004100 */
[--C-:B------:R-:W-:Y:S02]  /*0c90*/  HADD2.F32 R49, -RZ, R23.reuse.H0_H0 ;  /* 0x20000017ff317230 */ /* 0x100fe40000004100 */
[----:B------:R-:W-:Y:S02]  /*0ca0*/  HADD2.F32 R48, -RZ, R23.H1_H1 ;  /* 0x30000017ff307230 */ /* 0x000fe40000004100 */
[----:B--2---:R-:W-:Y:S02]  /*0cb0*/  HADD2.F32 R3, -RZ, R14.H0_H0 ;  /* 0x2000000eff037230 */ /* 0x004fe40000004100 */
[--C-:B---3--:R-:W-:Y:S02]  /*0cc0*/  HADD2.F32 R47, -RZ, R24.reuse.H0_H0 ;  /* 0x20000018ff2f7230 */ /* 0x108fe40000004100 */
[----:B------:R-:W-:-:S02]  /*0cd0*/  HADD2.F32 R44, -RZ, R24.H1_H1 ;  /* 0x30000018ff2c7230 */ /* 0x000fc40000004100 */
[C---:B------:R-:W-:Y:S01]  /*0ce0*/  FFMA R32, R3.reuse, R51, R32 ;  /* 0x0000003303207223 */ /* 0x040fe20000000020 */
[--C-:B------:R-:W-:Y:S02]  /*0cf0*/  HADD2.F32 R45, -RZ, R25.reuse.H0_H0 ;  /* 0x20000019ff2d7230 */ /* 0x100fe40000004100 */
[C---:B------:R-:W-:Y:S01]  /*0d00*/  FFMA R31, R3.reuse, R78, R31 ;  /* 0x0000004e031f7223 */ /* 0x040fe2000000001f */
[----:B------:R-:W-:Y:S02]  /*0d10*/  HADD2.F32 R10, -RZ, R25.H1_H1 ;  /* 0x30000019ff0a7230 */ /* 0x000fe40000004100 */
[C---:B------:R-:W-:Y:S01]  /*0d20*/  FFMA R30, R3.reuse, R49, R30 ;  /* 0x00000031031e7223 */ /* 0x040fe2000000001e */
[----:B------:R-:W-:Y:S02]  /*0d30*/  HADD2.F32 R14, -RZ, R14.H1_H1 ;  /* 0x3000000eff0e7230 */ /* 0x000fe40000004100 */
[C---:B------:R-:W-:Y:S01]  /*0d40*/  FFMA R29, R3.reuse, R48, R29 ;  /* 0x00000030031d7223 */ /* 0x040fe2000000001d */
[C---:B------:R-:W-:Y:S01]  /*0d50*/  FFMA R28, R3.reuse, R47, R28 ;  /* 0x0000002f031c7223 */ /* 0x040fe2000000001c */
[C---:B------:R-:W-:Y:S01]  /*0d60*/  FFMA R27, R3.reuse, R44, R27 ;  /* 0x0000002c031b7223 */ /* 0x040fe2000000001b */
[C---:B------:R-:W-:Y:S01]  /*0d70*/  FFMA R26, R3.reuse, R45, R26 ;  /* 0x0000002d031a7223 */ /* 0x040fe2000000001a */
[----:B------:R-:W-:Y:S01]  /*0d80*/  FFMA R25, R3, R10, R5 ;  /* 0x0000000a03197223 */ /* 0x000fe20000000005 */
[----:B------:R-:W-:-:S02]  /*0d90*/  HADD2.F32 R3, -RZ, R15.H0_H0 ;  /* 0x2000000fff037230 */ /* 0x000fc40000004100 */
[-C--:B------:R-:W-:Y:S01]  /*0da0*/  FFMA R24, R51, R14.reuse, R46 ;  /* 0x0000000e33187223 */ /* 0x080fe2000000002e */
[-C--:B------:R-:W-:Y:S01]  /*0db0*/  FFMA R23, R78, R14.reuse, R79 ;  /* 0x0000000e4e177223 */ /* 0x080fe2000000004f */
[-C--:B------:R-:W-:Y:S01]  /*0dc0*/  FFMA R22, R49, R14.reuse, R86 ;  /* 0x0000000e31167223 */ /* 0x080fe20000000056 */
[-C--:B------:R-:W-:Y:S01]  /*0dd0*/  FFMA R21, R48, R14.reuse, R21 ;  /* 0x0000000e30157223 */ /* 0x080fe20000000015 */
[-C--:B------:R-:W-:Y:S01]  /*0de0*/  FFMA R20, R47, R14.reuse, R20 ;  /* 0x0000000e2f147223 */ /* 0x080fe20000000014 */
[-C--:B------:R-:W-:Y:S01]  /*0df0*/  FFMA R19, R44, R14.reuse, R19 ;  /* 0x0000000e2c137223 */ /* 0x080fe20000000013 */
[-C--:B------:R-:W-:Y:S01]  /*0e00*/  FFMA R18, R45, R14.reuse, R18 ;  /* 0x0000000e2d127223 */ /* 0x080fe20000000012 */
[----:B------:R-:W-:Y:S01]  /*0e10*/  FFMA R17, R10, R14, R17 ;  /* 0x0000000e0a117223 */ /* 0x000fe20000000011 */
[----:B------:R-:W-:Y:S02]  /*0e20*/  HADD2.F32 R5, -RZ, R15.H1_H1 ;  /* 0x3000000fff057230 */ /* 0x000fe40000004100 */
        /* <DEDUP_REMOVED lines=8> */
[----:B----4-:R-:W-:-:S02]  /*0eb0*/  HADD2.F32 R3, -RZ, R6.H0_H0 ;  /* 0x20000006ff037230 */ /* 0x010fc40000004100 */
[-C--:B------:R-:W-:Y:S01]  /*0ec0*/  FFMA R84, R51, R5.reuse, R84 ;  /* 0x0000000533547223 */ /* 0x080fe20000000054 */
[----:B------:R-:W-:Y:S02]  /*0ed0*/  HADD2.F32 R6, -RZ, R6.H1_H1 ;  /* 0x30000006ff067230 */ /* 0x000fe40000004100 */
[-C--:B------:R-:W-:Y:S01]  /*0ee0*/  FFMA R93, R78, R5.reuse, R93 ;  /* 0x000000054e5d7223 */ /* 0x080fe2000000005d */
[-C--:B------:R-:W-:Y:S01]  /*0ef0*/  FFMA R88, R49, R5.reuse, R88 ;  /* 0x0000000531587223 */ /* 0x080fe20000000058 */
[-C--:B------:R-:W-:Y:S01]  /*0f00*/  FFMA R91, R48, R5.reuse, R91 ;  /* 0x00000005305b7223 */ /* 0x080fe2000000005b */
[-C--:B------:R-:W-:Y:S01]  /*0f10*/  FFMA R86, R47, R5.reuse, R4 ;  /* 0x000000052f567223 */ /* 0x080fe20000000004 */
[-C--:B------:R-:W-:Y:S01]  /*0f20*/  FFMA R89, R44, R5.reuse, R89 ;  /* 0x000000052c597223 */ /* 0x080fe20000000059 */
[-C--:B------:R-:W-:Y:S01]  /*0f30*/  FFMA R0, R45, R5.reuse, R2 ;  /* 0x000000052d007223 */ /* 0x080fe20000000002 */
[----:B------:R-:W-:Y:S01]  /*0f40*/  FFMA R87, R10, R5, R87 ;  /* 0x000000050a577223 */ /* 0x000fe20000000057 */
[----:B------:R-:W1:Y:S01]  /*0f50*/  LDS.64 R8, [R80+0x200] ;  /* 0x0002000050087984 */ /* 0x000e620000000a00 */
        /* <DEDUP_REMOVED lines=8> */
[----:B------:R-:W2:Y:S01]  /*0fe0*/  LDS.64 R4, [R80+0x280] ;  /* 0x0002800050047984 */ /* 0x000ea20000000a00 */
[-C--:B------:R-:W-:Y:S01]  /*0ff0*/  FFMA R40, R51, R6.reuse, R40 ;  /* 0x0000000633287223 */ /* 0x080fe20000000028 */
[-C--:B------:R-:W-:Y:S01]  /*1000*/  FFMA R39, R78, R6.reuse, R39 ;  /* 0x000000064e277223 */ /* 0x080fe20000000027 */
[-C--:B------:R-:W-:Y:S01]  /*1010*/  FFMA R38, R49, R6.reuse, R38 ;  /* 0x0000000631267223 */ /* 0x080fe20000000026 */
[----:B------:R-:W3:Y:S01]  /*1020*/  LDS.64 R2, [R61+0x200] ;  /* 0x000200003d027984 */ /* 0x000ee20000000a00 */
[-C--:B------:R-:W-:Y:S01]  /*1030*/  FFMA R37, R48, R6.reuse, R37 ;  /* 0x0000000630257223 */ /* 0x080fe20000000025 */
[-C--:B------:R-:W-:Y:S01]  /*1040*/  FFMA R36, R47, R6.reuse, R36 ;  /* 0x000000062f247223 */ /* 0x080fe20000000024 */
[-C--:B------:R-:W-:Y:S01]  /*1050*/  FFMA R35, R44, R6.reuse, R35 ;  /* 0x000000062c237223 */ /* 0x080fe20000000023 */
[-C--:B------:R-:W-:Y:S01]  /*1060*/  FFMA R34, R45, R6.reuse, R34 ;  /* 0x000000062d227223 */ /* 0x080fe20000000022 */
[----:B------:R-:W-:Y:S01]  /*1070*/  FFMA R33, R10, R6, R33 ;  /* 0x000000060a217223 */ /* 0x000fe20000000021 */
[----:B------:R-:W-:-:S02]  /*1080*/  HADD2.F32 R6, -RZ, R7.H0_H0 ;  /* 0x20000007ff067230 */ /* 0x000fc40000004100 */
[----:B------:R-:W-:-:S03]  /*1090*/  HADD2.F32 R46, -RZ, R7.H1_H1 ;  /* 0x30000007ff2e7230 */ /* 0x000fc60000004100 */
        /* <DEDUP_REMOVED lines=8> */
[-C--:B------:R-:W-:Y:S01]  /*1120*/  FFMA R70, R51, R46.reuse, R70 ;  /* 0x0000002e33467223 */ /* 0x080fe20000000046 */
[----:B------:R-:W4:Y:S01]  /*1130*/  LDS.64 R6, [R61+0x280] ;  /* 0x000280003d067984 */ /* 0x000f220000000a00 */
[-C--:B------:R-:W-:Y:S01]  /*1140*/  FFMA R71, R78, R46.reuse, R71 ;  /* 0x0000002e4e477223 */ /* 0x080fe20000000047 */
[-C--:B------:R-:W-:Y:S01]  /*1150*/  FFMA R72, R49, R46.reuse, R72 ;  /* 0x0000002e31487223 */ /* 0x080fe20000000048 */
[-C--:B------:R-:W-:Y:S01]  /*1160*/  FFMA R73, R48, R46.reuse, R73 ;  /* 0x0000002e30497223 */ /* 0x080fe20000000049 */
[-C--:B------:R-:W-:Y:S01]  /*1170*/  FFMA R74, R47, R46.reuse, R74 ;  /* 0x0000002e2f4a7223 */ /* 0x080fe2000000004a */
[-C--:B------:R-:W-:Y:S01]  /*1180*/  FFMA R75, R44, R46.reuse, R75 ;  /* 0x0000002e2c4b7223 */ /* 0x080fe2000000004b */
[-C--:B------:R-:W-:Y:S01]  /*1190*/  FFMA R76, R45, R46.reuse, R76 ;  /* 0x0000002e2d4c7223 */ /* 0x080fe2000000004c */
[----:B------:R-:W-:Y:S01]  /*11a0*/  FFMA R77, R10, R46, R77 ;  /* 0x0000002e0a4d7223 */ /* 0x000fe2000000004d */
[----:B-1----:R-:W-:-:S02]  /*11b0*/  HADD2.F32 R49, -RZ, R9.H0_H0 ;  /* 0x20000009ff317230 */ /* 0x002fc40000004100 */
[----:B------:R-:W-:Y:S02]  /*11c0*/  HADD2.F32 R46, -RZ, R9.H1_H1 ;  /* 0x30000009ff2e7230 */ /* 0x000fe40000004100 */
[--C-:B------:R-:W-:Y:S02]  /*11d0*/  HADD2.F32 R51, -RZ, R8.reuse.H0_H0 ;  /* 0x20000008ff337230 */ /* 0x100fe40000004100 */
[----:B------:R-:W-:Y:S02]  /*11e0*/  HADD2.F32 R48, -RZ, R8.H1_H1 ;  /* 0x30000008ff307230 */ /* 0x000fe40000004100 */
[--C-:B--2---:R-:W-:Y:S02]  /*11f0*/  HADD2.F32 R47, -RZ, R4.reuse.H0_H0 ;  /* 0x20000004ff2f7230 */ /* 0x104fe40000004100 */
[----:B------:R-:W-:Y:S02]  /*1200*/  HADD2.F32 R44, -RZ, R4.H1_H1 ;  /* 0x30000004ff2c7230 */ /* 0x000fe40000004100 */
[----:B---3--:R-:W-:-:S02]  /*1210*/  HADD2.F32 R9, -RZ, R2.H0_H0 ;  /* 0x20000002ff097230 */ /* 0x008fc40000004100 */
[----:B------:R-:W-:Y:S02]  /*1220*/  HADD2.F32 R4, -RZ, R2.H1_H1 ;  /* 0x30000002ff047230 */ /* 0x000fe40000004100 */
[--C-:B------:R-:W-:Y:S02]  /*1230*/  HADD2.F32 R45, -RZ, R5.reuse.H0_H0 ;  /* 0x20000005ff2d7230 */ /* 0x100fe40000004100 */
[----:B------:R-:W-:Y:S01]  /*1240*/  FFMA R32, R9, R51, R32 ;  /* 0x0000003309207223 */ /* 0x000fe20000000020 */
[----:B------:R-:W-:Y:S02]  /*1250*/  HADD2.F32 R10, -RZ, R5.H1_H1 ;  /* 0x30000005ff0a7230 */ /* 0x000fe40000004100 */
[-C--:B------:R-:W-:Y:S01]  /*1260*/  FFMA R24, R51, R4.reuse, R24 ;  /* 0x0000000433187223 */ /* 0x080fe20000000018 */
[--C-:B------:R-:W-:Y:S02]  /*1270*/  HADD2.F32 R2, -RZ, R3.reuse.H0_H0 ;  /* 0x20000003ff027230 */ /* 0x100fe40000004100 */
[----:B------:R-:W-:Y:S01]  /*1280*/  FFMA R23, R48, R4, R23 ;  /* 0x0000000430177223 */ /* 0x000fe20000000017 */
[----:B------:R-:W-:-:S02]  /*1290*/  HADD2.F32 R3, -RZ, R3.H1_H1 ;  /* 0x30000003ff037230 */ /* 0x000fc40000004100 */
[-C--:B------:R-:W-:Y:S01]  /*12a0*/  FFMA R22, R49, R4.reuse, R22 ;  /* 0x0000000431167223 */ /* 0x080fe20000000016 */
[----:B------:R-:W-:Y:S01]  /*12b0*/  FFMA R21, R46, R4, R21 ;  /* 0x000000042e157223 */ /* 0x000fe20000000015 */
        /* <DEDUP_REMOVED lines=13> */
[----:B------:R-:W-:Y:S01]  /*1390*/  FFMA R17, R10, R4, R17 ;  /* 0x000000040a117223 */ /* 0x000fe20000000011 */
[C---:B------:R-:W-:Y:S01]  /*13a0*/  FFMA R31, R9.reuse, R48, R31 ;  /* 0x00000030091f7223 */ /* 0x040fe2000000001f */
[C---:B------:R-:W-:Y:S01]  /*13b0*/  FFMA R30, R9.reuse, R49, R30 ;  /* 0x00000031091e7223 */ /* 0x040fe2000000001e */
[C---:B------:R-:W-:Y:S01]  /*13c0*/  FFMA R29, R9.reuse, R46, R29 ;  /* 0x0000002e091d7223 */ /* 0x040fe2000000001d */
[C---:B------:R-:W-:Y:S01]  /*13d0*/  FFMA R28, R9.reuse, R47, R28 ;  /* 0x0000002f091c7223 */ /* 0x040fe2000000001c */
[C---:B------:R-:W-:Y:S01]  /*13e0*/  FFMA R27, R9.reuse, R44, R27 ;  /* 0x0000002c091b7223 */ /* 0x040fe2000000001b */
[C---:B------:R-:W-:Y:S01]  /*13f0*/  FFMA R26, R9.reuse, R45, R26 ;  /* 0x0000002d091a7223 */ /* 0x040fe2000000001a */
        /* <DEDUP_REMOVED lines=21> */
[----:B------:R-:W2:Y:S01]  /*1550*/  LDS.64 R8, [R80+0x300] ;  /* 0x0003000050087984 */ /* 0x000ea20000000a00 */
[-C--:B------:R-:W-:Y:S01]  /*1560*/  FFMA R37, R46, R6.reuse, R37 ;  /* 0x000000062e257223 */ /* 0x080fe20000000025 */
[-C--:B------:R-:W-:Y:S01]  /*1570*/  FFMA R36, R47, R6.reuse, R36 ;  /* 0x000000062f247223 */ /* 0x080fe20000000024 */
[-C--:B------:R-:W-:Y:S01]  /*1580*/  FFMA R35, R44, R6.reuse, R35 ;  /* 0x000000062c237223 */ /* 0x080fe20000000023 */
[----:B------:R-:W3:Y:S01]  /*1590*/  LDS.64 R2, [R61+0x300] ;  /* 0x000300003d027984 */ /* 0x000ee20000000a00 */
        /* <DEDUP_REMOVED lines=10> */
[CC--:B------:R-:W-:Y:S01]  /*1640*/  FFMA R68, R45.reuse, R6.reuse, R68 ;  /* 0x000000062d447223 */ /* 0x0c0fe20000000044 */
        /* <DEDUP_REMOVED lines=12> */
[--C-:B--2---:R-:W-:Y:S02]  /*1710*/  HADD2.F32 R47, -RZ, R9.reuse.H0_H0 ;  /* 0x20000009ff2f7230 */ /* 0x104fe40000004100 */
[----:B------:R-:W-:Y:S02]  /*1720*/  HADD2.F32 R46, -RZ, R9.H1_H1 ;  /* 0x30000009ff2e7230 */ /* 0x000fe40000004100 */
[--C-:B---3--:R-:W-:Y:S02]  /*1730*/  HADD2.F32 R51, -RZ, R2.reuse.H0_H0 ;  /* 0x20000002ff337230 */ /* 0x108fe40000004100 */
[----:B------:R-:W-:Y:S02]  /*1740*/  HADD2.F32 R4, -RZ, R2.H1_H1 ;  /* 0x30000002ff047230 */ /* 0x000fe40000004100 */
[----:B------:R-:W-:-:S02]  /*1750*/  HADD2.F32 R49, -RZ, R8.H0_H0 ;  /* 0x20000008ff317230 */ /* 0x000fc40000004100 */
[C---:B------:R-:W-:Y:S01]  /*1760*/  FFMA R30, R51.reuse, R47, R30 ;  /* 0x0000002f331e7223 */ /* 0x040fe2000000001e */
[----:B------:R-:W-:Y:S02]  /*1770*/  HADD2.F32 R48, -RZ, R8.H1_H1 ;  /* 0x30000008ff307230 */ /* 0x000fe40000004100 */
[C---:B------:R-:W-:Y:S01]  /*1780*/  FFMA R29, R51.reuse, R46, R29 ;  /* 0x0000002e331d7223 */ /* 0x040fe2000000001d */
[--C-:B------:R-:W-:Y:S02]  /*1790*/  HADD2.F32 R9, -RZ, R5.reuse.H0_H0 ;  /* 0x20000005ff097230 */ /* 0x100fe40000004100 */
[C---:B------:R-:W-:Y:S01]  /*17a0*/  FFMA R32, R51.reuse, R49, R32 ;  /* 0x0000003133207223 */ /* 0x040fe20000000020 */
[----:B------:R-:W-:Y:S02]  /*17b0*/  HADD2.F32 R10, -RZ, R5.H1_H1 ;  /* 0x30000005ff0a7230 */ /* 0x000fe40000004100 */
[----:B------:R-:W-:Y:S01]  /*17c0*/  FFMA R31, R51, R48, R31 ;  /* 0x00000030331f7223 */ /* 0x000fe2000000001f */
[----:B------:R-:W-:-:S02]  /*17d0*/  HADD2.F32 R2, -RZ, R3.H0_H0 ;  /* 0x20000003ff027230 */ /* 0x000fc40000004100 */
[C---:B------:R-:W-:Y:S01]  /*17e0*/  FFMA R28, R51.reuse, R45, R28 ;  /* 0x0000002d331c7223 */ /* 0x040fe2000000001c */
[----:B------:R-:W-:Y:S02]  /*17f0*/  HADD2.F32 R3, -RZ, R3.H1_H1 ;  /* 0x30000003ff037230 */ /* 0x000fe40000004100 */
        /* <DEDUP_REMOVED lines=65> */
[----:B------:R-:W-:Y:S01]  /*1c10*/  FFMA R76, R9, R78, R76 ;  /* 0x0000004e094c7223 */ /* 0x000fe2000000004c */
[----:B-1----:R-:W-:-:S02]  /*1c20*/  HADD2.F32 R49, -RZ, R50.H0_H0 ;  /* 0x20000032ff317230 */ /* 0x002fc40000004100 */
[----:B------:R-:W-:Y:S01]  /*1c30*/  FFMA R77, R10, R78, R77 ;  /* 0x0000004e0a4d7223 */ /* 0x000fe2000000004d */
[--C-:B------:R-:W-:Y:S01]  /*1c40*/  HADD2.F32 R47, -RZ, R51.reuse.H0_H0 ;  /* 0x20000033ff2f7230 */ /* 0x100fe20000004100 */
[----:B------:R-:W1:Y:S01]  /*1c50*/  LDC.64 R78, c[0x0][0x388] ;  /* 0x0000e200ff4e7b82 */ /* 0x000e620000000a00 */
[----:B------:R-:W-:Y:S02]  /*1c60*/  HADD2.F32 R48, -RZ, R51.H1_H1 ;  /* 0x30000033ff307230 */ /* 0x000fe40000004100 */
[----:B------:R-:W-:Y:S02]  /*1c70*/  HADD2.F32 R50, -RZ, R50.H1_H1 ;  /* 0x30000032ff327230 */ /* 0x000fe40000004100 */
[--C-:B--2---:R-:W-:Y:S02]  /*1c80*/  HADD2.F32 R45, -RZ, R4.reuse.H0_H0 ;  /* 0x20000004ff2d7230 */ /* 0x104fe40000004100 */
[----:B------:R-:W-:Y:S02]  /*1c90*/  HADD2.F32 R46, -RZ, R4.H1_H1 ;  /* 0x30000004ff2e7230 */ /* 0x000fe40000004100 */
[----:B---3--:R-:W-:-:S02]  /*1ca0*/  HADD2.F32 R51, -RZ, R2.H0_H0 ;  /* 0x20000002ff337230 */ /* 0x008fc40000004100 */
[--C-:B------:R-:W-:Y:S02]  /*1cb0*/  HADD2.F32 R9, -RZ, R5.reuse.H0_H0 ;  /* 0x20000005ff097230 */ /* 0x100fe40000004100 */
[----:B------:R-:W-:Y:S02]  /*1cc0*/  HADD2.F32 R44, -RZ, R5.H1_H1 ;  /* 0x30000005ff2c7230 */ /* 0x000fe40000004100 */
[C---:B------:R-:W-:Y:S01]  /*1cd0*/  FFMA R32, R51.reuse, R49, R32 ;  /* 0x0000003133207223 */ /* 0x040fe20000000020 */
[----:B------:R-:W-:Y:S02]  /*1ce0*/  HADD2.F32 R4, -RZ, R2.H1_H1 ;  /* 0x30000002ff047230 */ /* 0x000fe40000004100 */
[C---:B------:R-:W-:Y:S01]  /*1cf0*/  FFMA R31, R51.reuse, R50, R31 ;  /* 0x00000032331f7223 */ /* 0x040fe2000000001f */
[--C-:B------:R-:W-:Y:S02]  /*1d00*/  HADD2.F32 R2, -RZ, R3.reuse.H0_H0 ;  /* 0x20000003ff027230 */ /* 0x100fe40000004100 */
        /* <DEDUP_REMOVED lines=14> */
[----:B------:R-:W-:-:S02]  /*1df0*/  HADD2.F32 R3, -RZ, R3.H1_H1 ;  /* 0x30000003ff037230 */ /* 0x000fc40000004100 */
[-C--:B------:R-:W-:Y:S01]  /*1e00*/  FFMA R24, R49, R4.reuse, R24 ;  /* 0x0000000431187223 */ /* 0x080fe20000000018 */
[--C-:B----4-:R-:W-:Y:S02]  /*1e10*/  HADD2.F32 R2, -RZ, R6.reuse.H0_H0 ;  /* 0x20000006ff027230 */ /* 0x110fe40000004100 */
        /* <DEDUP_REMOVED lines=24> */
[----:B------:R-:W3:Y:S01]  /*1fa0*/  LDS.64 R10, [R61+0x500] ;  /* 0x000500003d0a7984 */ /* 0x000ee20000000a00 */
[----:B------:R-:W-:-:S02]  /*1fb0*/  HADD2.F32 R6, -RZ, R6.H1_H1 ;  /* 0x30000006ff067230 */ /* 0x000fc40000004100 */
[----:B-1----:R-:W-:Y:S01]  /*1fc0*/  IMAD.WIDE R78, R59, 0x2, R78 ;  /* 0x000000023b4e7825 */ /* 0x002fe200078e024e */
[----:B------:R-:W1:Y:S03]  /*1fd0*/  LDS.64 R2, [R80+0x580] ;  /* 0x0005800050027984 */ /* 0x000e660000000a00 */
        /* <DEDUP_REMOVED lines=8> */
[----:B------:R-:W-:-:S02]  /*2060*/  HADD2.F32 R6, -RZ, R7.H0_H0 ;  /* 0x20000007ff067230 */ /* 0x000fc40000004100 */
[----:B------:R-:W-:-:S03]  /*2070*/  HADD2.F32 R7, -RZ, R7.H1_H1 ;  /* 0x30000007ff077230 */ /* 0x000fc60000004100 */
[CC--:B------:R-:W-:Y:S01]  /*2080*/  FFMA R66, R45.reuse, R6.reuse, R66 ;  /* 0x000000062d427223 */ /* 0x0c0fe20000000042 */
[CC--:B------:R-:W-:Y:S01]  /*2090*/  FFMA R69, R44.reuse, R6.reuse, R69 ;  /* 0x000000062c457223 */ /* 0x0c0fe20000000045 */
[-C--:B------:R-:W-:Y:S01]  /*20a0*/  FFMA R74, R45, R7.reuse, R74 ;  /* 0x000000072d4a7223 */ /* 0x080fe2000000004a */
[-C--:B------:R-:W-:Y:S01]  /*20b0*/  FFMA R77, R44, R7.reuse, R77 ;  /* 0x000000072c4d7223 */ /* 0x080fe2000000004d */
[-C--:B------:R-:W-:Y:S01]  /*20c0*/  FFMA R62, R49, R6.reuse, R62 ;  /* 0x00000006313e7223 */ /* 0x080fe2000000003e */
[----:B------:R-:W4:Y:S01]  /*20d0*/  LDC.64 R44, c[0x0][0x380] ;  /* 0x0000e000ff2c7b82 */ /* 0x000f220000000a00 */
        /* <DEDUP_REMOVED lines=10> */
[----:B------:R-:W-:Y:S01]  /*2180*/  FFMA R76, R9, R7, R76 ;  /* 0x00000007094c7223 */ /* 0x000fe2000000004c */
[----:B--2---:R-:W-:-:S02]  /*2190*/  HADD2.F32 R9, -RZ, R4.H0_H0 ;  /* 0x20000004ff097230 */ /* 0x004fc40000004100 */
[----:B------:R-:W-:Y:S02]  /*21a0*/  HADD2.F32 R6, -RZ, R4.H1_H1 ;  /* 0x30000004ff067230 */ /* 0x000fe40000004100 */
[--C-:B------:R-:W-:Y:S02]  /*21b0*/  HADD2.F32 R7, -RZ, R5.reuse.H0_H0 ;  /* 0x20000005ff077230 */ /* 0x100fe40000004100 */
[----:B------:R-:W-:Y:S02]  /*21c0*/  HADD2.F32 R48, -RZ, R5.H1_H1 ;  /* 0x30000005ff307230 */ /* 0x000fe40000004100 */
[----:B---3--:R-:W-:Y:S02]  /*21d0*/  HADD2.F32 R49, -RZ, R10.H0_H0 ;  /* 0x2000000aff317230 */ /* 0x008fe40000004100 */
[--C-:B-1----:R-:W-:Y:S02]  /*21e0*/  HADD2.F32 R47, -RZ, R2.reuse.H0_H0 ;  /* 0x20000002ff2f7230 */ /* 0x102fe40000004100 */
[----:B------:R-:W-:-:S02]  /*21f0*/  HADD2.F32 R46, -RZ, R2.H1_H1 ;  /* 0x30000002ff2e7230 */ /* 0x000fc40000004100 */
[C---:B------:R-:W-:Y:S01]  /*2200*/  FFMA R32, R49.reuse, R9, R32 ;  /* 0x0000000931207223 */ /* 0x040fe20000000020 */
[--C-:B------:R-:W-:Y:S02]  /*2210*/  HADD2.F32 R5, -RZ, R3.reuse.H0_H0 ;  /* 0x20000003ff057230 */ /* 0x100fe40000004100 */
[C---:B------:R-:W-:Y:S01]  /*2220*/  FFMA R31, R49.reuse, R6, R31 ;  /* 0x00000006311f7223 */ /* 0x040fe2000000001f */
[----:B------:R-:W-:Y:S02]  /*2230*/  HADD2.F32 R4, -RZ, R3.H1_H1 ;  /* 0x30000003ff047230 */ /* 0x000fe40000004100 */
[----:B------:R-:W-:Y:S01]  /*2240*/  FFMA R30, R49, R7, R30 ;  /* 0x00000007311e7223 */ /* 0x000fe2000000001e */
[----:B----4-:R-:W-:-:S04]  /*2250*/  IMAD.WIDE R44, R60, 0x2, R44 ;  /* 0x000000023c2c7825 */ /* 0x010fc800078e022c */
[C---:B------:R-:W-:Y:S01]  /*2260*/  FFMA R29, R49.reuse, R48, R29 ;  /* 0x00000030311d7223 */ /* 0x040fe2000000001d */
[C---:B------:R-:W-:Y:S01]  /*2270*/  FFMA R28, R49.reuse, R47, R28 ;  /* 0x0000002f311c7223 */ /* 0x040fe2000000001c */
[C---:B------:R-:W-:Y:S01]  /*2280*/  FFMA R27, R49.reuse, R46, R27 ;  /* 0x0000002e311b7223 */ /* 0x040fe2000000001b */
[C---:B------:R-:W-:Y:S01]  /*2290*/  FFMA R26, R49.reuse, R5, R26 ;  /* 0x00000005311a7223 */ /* 0x040fe2000000001a */
[----:B------:R-:W-:Y:S01]  /*22a0*/  FFMA R25, R49, R4, R25 ;  /* 0x0000000431197223 */ /* 0x000fe20000000019 */
[----:B------:R-:W2:Y:S01]  /*22b0*/  LDG.E.CONSTANT R50, desc[UR12][R44.64] ;  /* 0x0000000c2c327981 */ /* 0x000ea2000c1e9900 */
[----:B------:R-:W-:-:S03]  /*22c0*/  HADD2.F32 R10, -RZ, R10.H1_H1 ;  /* 0x3000000aff0a7230 */ /* 0x000fc60000004100 */
[----:B------:R-:W3:Y:S02]  /*22d0*/  LDG.E.CONSTANT R49, desc[UR12][R44.64+0x4] ;  /* 0x0000040c2c317981 */ /* 0x000ee4000c1e9900 */
[-C--:B------:R-:W-:Y:S01]  /*22e0*/  FFMA R24, R9, R10.reuse, R24 ;  /* 0x0000000a09187223 */ /* 0x080fe20000000018 */
[-C--:B------:R-:W-:Y:S01]  /*22f0*/  FFMA R23, R6, R10.reuse, R23 ;  /* 0x0000000a06177223 */ /* 0x080fe20000000017 */
[----:B------:R-:W1:Y:S01]  /*2300*/  LDS.64 R2, [R61+0x580] ;  /* 0x000580003d027984 */ /* 0x000e620000000a00 */
[-C--:B------:R-:W-:Y:S01]  /*2310*/  FFMA R22, R7, R10.reuse, R22 ;  /* 0x0000000a07167223 */ /* 0x080fe20000000016 */
[-C--:B------:R-:W-:Y:S01]  /*2320*/  FFMA R21, R48, R10.reuse, R21 ;  /* 0x0000000a30157223 */ /* 0x080fe20000000015 */
[-C--:B------:R-:W-:Y:S01]  /*2330*/  FFMA R20, R47, R10.reuse, R20 ;  /* 0x0000000a2f147223 */ /* 0x080fe20000000014 */
[-C--:B------:R-:W-:Y:S01]  /*2340*/  FFMA R19, R46, R10.reuse, R19 ;  /* 0x0000000a2e137223 */ /* 0x080fe20000000013 */
[-C--:B------:R-:W-:Y:S01]  /*2350*/  FFMA R18, R5, R10.reuse, R18 ;  /* 0x0000000a05127223 */ /* 0x080fe20000000012 */
[----:B------:R-:W4:Y:S01]  /*2360*/  LDG.E.CONSTANT R44, desc[UR12][R78.64] ;  /* 0x0000000c4e2c7981 */ /* 0x000f22000c1e9900 */
[----:B------:R-:W-:-:S03]  /*2370*/  FFMA R17, R4, R10, R17 ;  /* 0x0000000a04117223 */ /* 0x000fc60000000011 */
[----:B------:R5:W4:Y:S02]  /*2380*/  LDG.E.CONSTANT R45, desc[UR12][R78.64+0x4] ;  /* 0x0000040c4e2d7981 */ /* 0x000b24000c1e9900 */
[----:B-----5:R-:W-:-:S05]  /*2390*/  HADD2.F32 R79, -RZ, R11.H0_H0 ;  /* 0x2000000bff4f7230 */ /* 0x020fca0000004100 */
[-C--:B------:R-:W-:Y:S01]  /*23a0*/  FFMA R10, R5, R79.reuse, R8 ;  /* 0x0000004f050a7223 */ /* 0x080fe20000000008 */
[----:B------:R-:W-:Y:S02]  /*23b0*/  HADD2.F32 R78, -RZ, R11.H1_H1 ;  /* 0x3000000bff4e7230 */ /* 0x000fe40000004100 */
[----:B------:R-:W-:Y:S01]  /*23c0*/  FFMA R11, R46, R79, R51 ;  /* 0x0000004f2e0b7223 */ /* 0x000fe20000000033 */
[----:B------:R-:W5:Y:S01]  /*23d0*/  LDCU UR9, c[0x0][0x360] ;  /* 0x00006c00ff0977ac */ /* 0x000f620008000800 */
[--C-:B-1----:R-:W-:Y:S02]  /*23e0*/  HADD2.F32 R8, -RZ, R2.reuse.H0_H0 ;  /* 0x20000002ff087230 */ /* 0x102fe40000004100 */
[----:B------:R-:W-:-:S05]  /*23f0*/  HADD2.F32 R2, -RZ, R2.H1_H1 ;  /* 0x30000002ff027230 */ /* 0x000fca0000004100 */
        /* <DEDUP_REMOVED lines=8> */
[--C-:B------:R-:W-:Y:S02]  /*2480*/  HADD2.F32 R2, -RZ, R3.reuse.H0_H0 ;  /* 0x20000003ff027230 */ /* 0x100fe40000004100 */
        /* <DEDUP_REMOVED lines=8> */
[----:B------:R-:W-:Y:S02]  /*2510*/  FFMA R69, R4, R2, R69 ;  /* 0x0000000204457223 */ /* 0x000fe40000000045 */
[----:B------:R-:W1:Y:S01]  /*2520*/  LDS.64 R2, [R80+0x680] ;  /* 0x0006800050027984 */ /* 0x000e620000000a00 */
[C---:B------:R-:W-:Y:S01]  /*2530*/  FFMA R89, R46.reuse, R78, R89 ;  /* 0x0000004e2e597223 */ /* 0x040fe20000000059 */
[C---:B------:R-:W-:Y:S01]  /*2540*/  FFMA R43, R46.reuse, R8, R43 ;  /* 0x000000082e2b7223 */ /* 0x040fe2000000002b */
[----:B------:R-:W-:Y:S01]  /*2550*/  FFMA R75, R46, R51, R75 ;  /* 0x000000332e4b7223 */ /* 0x000fe2000000004b */
[----:B-----5:R-:W-:-:S02]  /*2560*/  IMAD R46, R58, UR9, R57 ;  /* 0x000000093a2e7c24 */ /* 0x020fc4000f8e0239 */
[C---:B------:R-:W-:Y:S01]  /*2570*/  FFMA R0, R5.reuse, R78, R0 ;  /* 0x0000004e05007223 */ /* 0x040fe20000000000 */
[C---:B------:R-:W-:Y:S01]  /*2580*/  FFMA R42, R5.reuse, R8, R42 ;  /* 0x00000008052a7223 */ /* 0x040fe2000000002a */
[----:B------:R-:W-:Y:S01]  /*2590*/  FFMA R76, R5, R51, R76 ;  /* 0x00000033054c7223 */ /* 0x000fe2000000004c */
[----:B------:R-:W-:Y:S01]  /*25a0*/  SHF.L.U32 R5, R46, 0xa, RZ ;  /* 0x0000000a2e057819 */ /* 0x000fe200000006ff */
[C---:B------:R-:W-:Y:S01]  /*25b0*/  FFMA R13, R48.reuse, R79, R13 ;  /* 0x0000004f300d7223 */ /* 0x040fe2000000000d */
[C---:B------:R-:W-:Y:S01]  /*25c0*/  FFMA R91, R48.reuse, R78, R91 ;  /* 0x0000004e305b7223 */ /* 0x040fe2000000005b */
[C---:B------:R-:W-:Y:S01]  /*25d0*/  FFMA R53, R48.reuse, R8, R53 ;  /* 0x0000000830357223 */ /* 0x040fe20000000035 */
[----:B------:R-:W-:Y:S01]  /*25e0*/  FFMA R73, R48, R51, R73 ;  /* 0x0000003330497223 */ /* 0x000fe20000000049 */
[C---:B------:R-:W-:Y:S01]  /*25f0*/  FFMA R83, R4.reuse, R79, R83 ;  /* 0x0000004f04537223 */ /* 0x040fe20000000053 */
[C---:B------:R-:W-:Y:S01]  /*2600*/  FFMA R87, R4.reuse, R78, R87 ;  /* 0x0000004e04577223 */ /* 0x040fe20000000057 */
[C---:B------:R-:W-:Y:S01]  /*2610*/  FFMA R41, R4.reuse, R8, R41 ;  /* 0x0000000804297223 */ /* 0x040fe20000000029 */
[----:B------:R-:W-:Y:S01]  /*2620*/  FFMA R77, R4, R51, R77 ;  /* 0x00000033044d7223 */ /* 0x000fe2000000004d */
[----:B------:R-:W-:-:S02]  /*2630*/  MOV R48, UR5 ;  /* 0x0000000500307c02 */ /* 0x000fc40008000f00 */
[----:B------:R-:W-:Y:S02]  /*2640*/  LOP3.LUT R5, R5, 0x400, RZ, 0xc0, !PT ;  /* 0x0000040005057812 */ /* 0x000fe400078ec0ff */
[----:B------:R-:W-:Y:S01]  /*2650*/  SHF.L.U32 R4, R46, 0x3, RZ ;  /* 0x000000032e047819 */ /* 0x000fe200000006ff */
[C---:B------:R-:W-:Y:S01]  /*2660*/  FFMA R12, R47.reuse, R79, R12 ;  /* 0x0000004f2f0c7223 */ /* 0x040fe2000000000c */
[C---:B------:R-:W-:Y:S01]  /*2670*/  FFMA R86, R47.reuse, R78, R86 ;  /* 0x0000004e2f567223 */ /* 0x040fe20000000056 */
[C---:B------:R-:W-:Y:S01]  /*2680*/  FFMA R52, R47.reuse, R8, R52 ;  /* 0x000000082f347223 */ /* 0x040fe20000000034 */
[----:B------:R-:W-:Y:S01]  /*2690*/  FFMA R74, R47, R51, R74 ;  /* 0x000000332f4a7223 */ /* 0x000fe2000000004a */
[----:B------:R-:W-:Y:S02]  /*26a0*/  IADD3 R5, PT, PT, R5, UR8, R48 ;  /* 0x0000000805057c10 */ /* 0x000fe4000fffe030 */
[----:B------:R-:W-:Y:S02]  /*26b0*/  LOP3.LUT R47, R4, 0xffffff00, RZ, 0xc0, !PT ;  /* 0xffffff00042f7812 */ /* 0x000fe400078ec0ff */
[----:B------:R-:W-:Y:S01]  /*26c0*/  MOV R48, UR6 ;  /* 0x0000000600307c02 */ /* 0x000fe20008000f00 */
[C---:B------:R-:W-:Y:S01]  /*26d0*/  FFMA R16, R9.reuse, R79, R16 ;  /* 0x0000004f09107223 */ /* 0x040fe20000000010 */
[C---:B------:R-:W-:Y:S01]  /*26e0*/  FFMA R84, R9.reuse, R78, R84 ;  /* 0x0000004e09547223 */ /* 0x040fe20000000054 */
[-C--:B------:R-:W-:Y:S01]  /*26f0*/  FFMA R56, R9, R8.reuse, R56 ;  /* 0x0000000809387223 */ /* 0x080fe20000000038 */
[CC--:B------:R-:W-:Y:S01]  /*2700*/  FFMA R55, R6.reuse, R8.reuse, R55 ;  /* 0x0000000806377223 */ /* 0x0c0fe20000000037 */
[----:B------:R-:W-:Y:S01]  /*2710*/  FFMA R54, R7, R8, R54 ;  /* 0x0000000807367223 */ /* 0x000fe20000000036 */
[----:B------:R-:W-:Y:S01]  /*2720*/  FFMA R70, R9, R51, R70 ;  /* 0x0000003309467223 */ /* 0x000fe20000000046 */
[CC--:B------:R-:W-:Y:S01]  /*2730*/  FFMA R15, R6.reuse, R79.reuse, R15 ;  /* 0x0000004f060f7223 */ /* 0x0c0fe2000000000f */
[C---:B------:R-:W-:Y:S01]  /*2740*/  FFMA R14, R7.reuse, R79, R14 ;  /* 0x0000004f070e7223 */ /* 0x040fe2000000000e */
[CC--:B------:R-:W-:Y:S01]  /*2750*/  FFMA R93, R6.reuse, R78.reuse, R93 ;  /* 0x0000004e065d7223 */ /* 0x0c0fe2000000005d */
[C---:B------:R-:W-:Y:S01]  /*2760*/  FFMA R88, R7.reuse, R78, R88 ;  /* 0x0000004e07587223 */ /* 0x040fe20000000058 */
[----:B------:R-:W5:Y:S01]  /*2770*/  LDS.64 R8, [R80+0x600] ;  /* 0x0006000050087984 */ /* 0x000f620000000a00 */
[-C--:B------:R-:W-:Y:S01]  /*2780*/  FFMA R71, R6, R51.reuse, R71 ;  /* 0x0000003306477223 */ /* 0x080fe20000000047 */
[----:B------:R-:W-:Y:S01]  /*2790*/  FFMA R72, R7, R51, R72 ;  /* 0x0000003307487223 */ /* 0x000fe20000000048 */
[----:B------:R-:W-:Y:S01]  /*27a0*/  IADD3 R47, PT, PT, R48, UR8, R47 ;  /* 0x00000008302f7c10 */ /* 0x000fe2000fffe02f */
[----:B------:R-:W0:Y:S01]  /*27b0*/  LDS.64 R6, [R61+0x600] ;  /* 0x000600003d067984 */ /* 0x000e220000000a00 */
[----:B------:R-:W-:-:S02]  /*27c0*/  LOP3.LUT R46, R46, 0xfffffffe, RZ, 0xc0, !PT ;  /* 0xfffffffe2e2e7812 */ /* 0x000fc400078ec0ff */
[----:B------:R-:W-:Y:S01]  /*27d0*/  LOP3.LUT R48, R4, 0xf8, RZ, 0xc0, !PT ;  /* 0x000000f804307812 */ /* 0x000fe200078ec0ff */
[--C-:B-1----:R-:W-:Y:S01]  /*27e0*/  HADD2.F32 R79, -RZ, R2.reuse.H0_H0 ;  /* 0x20000002ff4f7230 */ /* 0x102fe20000004100 */
[----:B------:R-:W-:Y:S01]  /*27f0*/  IADD3 R51, PT, PT, R5, R46, RZ ;  /* 0x0000002e05337210 */ /* 0x000fe20007ffe0ff */
[----:B------:R-:W-:Y:S01]  /*2800*/  HADD2.F32 R78, -RZ, R2.H1_H1 ;  /* 0x30000002ff4e7230 */ /* 0x000fe20000004100 */
[----:B------:R-:W-:Y:S01]  /*2810*/  IADD3 R48, PT, PT, R47, R48, RZ ;  /* 0x000000302f307210 */ /* 0x000fe20007ffe0ff */
[--C-:B------:R-:W-:Y:S02]  /*2820*/  HADD2.F32 R47, -RZ, R3.reuse.H0_H0 ;  /* 0x20000003ff2f7230 */ /* 0x100fe40000004100 */
[----:B------:R-:W-:Y:S02]  /*2830*/  HADD2.F32 R46, -RZ, R3.H1_H1 ;  /* 0x30000003ff2e7230 */ /* 0x000fe40000004100 */
[----:B------:R-:W1:Y:S01]  /*2840*/  LDS.64 R2, [R61+0x680] ;  /* 0x000680003d027984 */ /* 0x000e620000000a00 */
[----:B-----5:R-:W-:-:S02]  /*2850*/  HADD2.F32 R81, -RZ, R9.H0_H0 ;  /* 0x20000009ff517230 */ /* 0x020fc40000004100 */
[----:B------:R-:W-:Y:S02]  /*2860*/  HADD2.F32 R82, -RZ, R9.H1_H1 ;  /* 0x30000009ff527230 */ /* 0x000fe40000004100 */
[----:B0-----:R-:W-:Y:S02]  /*2870*/  HADD2.F32 R9, -RZ, R6.H0_H0 ;  /* 0x20000006ff097230 */ /* 0x001fe40000004100 */
[--C-:B------:R-:W-:Y:S02]  /*2880*/  HADD2.F32 R5, -RZ, R8.reuse.H0_H0 ;  /* 0x20000008ff057230 */ /* 0x100fe40000004100 */
[----:B------:R-:W-:Y:S02]  /*2890*/  HADD2.F32 R4, -RZ, R8.H1_H1 ;  /* 0x30000008ff047230 */ /* 0x000fe40000004100 */
[----:B------:R-:W-:Y:S02]  /*28a0*/  HADD2.F32 R6, -RZ, R6.H1_H1 ;  /* 0x30000006ff067230 */ /* 0x000fe40000004100 */
        /* <DEDUP_REMOVED lines=17> */
[--C-:B-1----:R-:W-:Y:S02]  /*29c0*/  HADD2.F32 R6, -RZ, R2.reuse.H0_H0 ;  /* 0x20000002ff067230 */ /* 0x102fe40000004100 */
        /* <DEDUP_REMOVED lines=18> */
[--C-:B------:R-:W-:Y:S02]  /*2af0*/  HADD2.F32 R2, -RZ, R3.reuse.H0_H0 ;  /* 0x20000003ff027230 */ /* 0x100fe40000004100 */
[----:B------:R-:W-:Y:S02]  /*2b00*/  HADD2.F32 R83, -RZ, R3.H1_H1 ;  /* 0x30000003ff537230 */ /* 0x000fe40000004100 */
[CC--:B------:R-:W-:Y:S01]  /*2b10*/  FFMA R8, R5.reuse, R7.reuse, R84 ;  /* 0x0000000705087223 */ /* 0x0c0fe20000000054 */
[C---:B------:R-:W-:Y:S01]  /*2b20*/  FFMA R93, R4.reuse, R7, R93 ;  /* 0x00000007045d7223 */ /* 0x040fe2000000005d */
[CC--:B------:R-:W-:Y:S01]  /*2b30*/  FFMA R56, R5.reuse, R6.reuse, R56 ;  /* 0x0000000605387223 */ /* 0x0c0fe20000000038 */
[C---:B------:R-:W-:Y:S01]  /*2b40*/  FFMA R55, R4.reuse, R6, R55 ;  /* 0x0000000604377223 */ /* 0x040fe20000000037 */
[CC--:B------:R-:W-:Y:S01]  /*2b50*/  FFMA R62, R5.reuse, R2.reuse, R62 ;  /* 0x00000002053e7223 */ /* 0x0c0fe2000000003e */
[CC--:B------:R-:W-:Y:S01]  /*2b60*/  FFMA R63, R4.reuse, R2.reuse, R63 ;  /* 0x00000002043f7223 */ /* 0x0c0fe2000000003f */
        /* <DEDUP_REMOVED lines=8> */
[----:B------:R-:W0:Y:S01]  /*2bf0*/  LDS.64 R4, [R80+0x780] ;  /* 0x0007800050047984 */ /* 0x000e220000000a00 */
        /* <DEDUP_REMOVED lines=10> */
[CC--:B------:R-:W-:Y:S01]  /*2ca0*/  FFMA R42, R47.reuse, R6.reuse, R42 ;  /* 0x000000062f2a7223 */ /* 0x0c0fe2000000002a */
[C---:B------:R-:W-:Y:S01]  /*2cb0*/  FFMA R41, R46.reuse, R6, R41 ;  /* 0x000000062e297223 */ /* 0x040fe20000000029 */
[----:B------:R-:W1:Y:S04]  /*2cc0*/  LDS.64 R2, [R61+0x700] ;  /* 0x000700003d027984 */ /* 0x000e680000000a00 */
[----:B------:R-:W5:Y:S01]  /*2cd0*/  LDS.64 R6, [R80+0x700] ;  /* 0x0007000050067984 */ /* 0x000f620000000a00 */
[-C--:B------:R-:W-:Y:S01]  /*2ce0*/  FFMA R76, R47, R83.reuse, R76 ;  /* 0x000000532f4c7223 */ /* 0x080fe2000000004c */
[----:B------:R-:W-:-:S02]  /*2cf0*/  FFMA R77, R46, R83, R77 ;  /* 0x000000532e4d7223 */ /* 0x000fc4000000004d */
[----:B------:R5:W2:Y:S01]  /*2d00*/  LDS.64 R46, [R61+0x780] ;  /* 0x000780003d2e7984 */ /* 0x000aa20000000a00 */
[-C--:B------:R-:W-:Y:S01]  /*2d10*/  FFMA R72, R81, R83.reuse, R72 ;  /* 0x0000005351487223 */ /* 0x080fe20000000048 */
[-C--:B------:R-:W-:Y:S01]  /*2d20*/  FFMA R73, R82, R83.reuse, R73 ;  /* 0x0000005352497223 */ /* 0x080fe20000000049 */
[-C--:B------:R-:W-:Y:S01]  /*2d30*/  FFMA R74, R79, R83.reuse, R74 ;  /* 0x000000534f4a7223 */ /* 0x080fe2000000004a */
[----:B------:R-:W-:Y:S01]  /*2d40*/  FFMA R75, R78, R83, R75 ;  /* 0x000000534e4b7223 */ /* 0x000fe2000000004b */
[--C-:B0-----:R-:W-:Y:S02]  /*2d50*/  HADD2.F32 R85, -RZ, R5.reuse.H0_H0 ;  /* 0x20000005ff557230 */ /* 0x101fe40000004100 */
[----:B------:R-:W-:Y:S02]  /*2d60*/  HADD2.F32 R84, -RZ, R5.H1_H1 ;  /* 0x30000005ff547230 */ /* 0x000fe40000004100 */
[--C-:B------:R-:W-:Y:S02]  /*2d70*/  HADD2.F32 R83, -RZ, R4.reuse.H0_H0 ;  /* 0x20000004ff537230 */ /* 0x100fe40000004100 */
[----:B------:R-:W-:-:S02]  /*2d80*/  HADD2.F32 R82, -RZ, R4.H1_H1 ;  /* 0x30000004ff527230 */ /* 0x000fc40000004100 */
[--C-:B-1----:R-:W-:Y:S02]  /*2d90*/  HADD2.F32 R5, -RZ, R2.reuse.H0_H0 ;  /* 0x20000002ff057230 */ /* 0x102fe40000004100 */
[----:B------:R-:W-:Y:S02]  /*2da0*/  HADD2.F32 R2, -RZ, R2.H1_H1 ;  /* 0x30000002ff027230 */ /* 0x000fe40000004100 */
[--C-:B-----5:R-:W-:Y:S02]  /*2db0*/  HADD2.F32 R79, -RZ, R6.reuse.H0_H0 ;  /* 0x20000006ff4f7230 */ /* 0x120fe40000004100 */
[----:B------:R-:W-:Y:S02]  /*2dc0*/  HADD2.F32 R78, -RZ, R6.H1_H1 ;  /* 0x30000006ff4e7230 */ /* 0x000fe40000004100 */
[--C-:B------:R-:W-:Y:S02]  /*2dd0*/  HADD2.F32 R81, -RZ, R7.reuse.H0_H0 ;  /* 0x20000007ff517230 */ /* 0x100fe40000004100 */
[----:B------:R-:W-:-:S02]  /*2de0*/  HADD2.F32 R80, -RZ, R7.H1_H1 ;  /* 0x30000007ff507230 */ /* 0x000fc40000004100 */
        /* <DEDUP_REMOVED lines=9> */
[----:B------:R-:W-:-:S02]  /*2e80*/  HADD2.F32 R61, -RZ, R3.H1_H1 ;  /* 0x30000003ff3d7230 */ /* 0x000fc40000004100 */
        /* <DEDUP_REMOVED lines=21> */
[-CC-:B------:R-:W-:Y:S01]  /*2fe0*/  FFMA R4, R83, R61.reuse, R86.reuse ;  /* 0x0000003d53047223 */ /* 0x180fe20000000056 */
[-C--:B------:R-:W-:Y:S01]  /*2ff0*/  FFMA R3, R82, R61.reuse, R89 ;  /* 0x0000003d52037223 */ /* 0x080fe20000000059 */
[----:B------:R-:W-:Y:S01]  /*3000*/  FFMA R0, R84, R61, R87 ;  /* 0x0000003d54007223 */ /* 0x000fe20000000057 */
[----:B--2---:R-:W-:Y:S01]  /*3010*/  HADD2.F32 R61, -RZ, R46.H0_H0 ;  /* 0x2000002eff3d7230 */ /* 0x004fe20000004100 */
[----:B---3--:R-:W-:-:S04]  /*3020*/  PRMT R86, R49, 0x7632, R86 ;  /* 0x0000763231567816 */ /* 0x008fc80000000056 */
        /* <DEDUP_REMOVED lines=8> */
[----:B------:R-:W-:Y:S01]  /*30b0*/  PRMT R61, R50, 0x7632, R61 ;  /* 0x00007632323d7816 */ /* 0x000fe2000000003d */
[----:B------:R-:W-:Y:S04]  /*30c0*/  STS.U16 [R51], R50 ;  /* 0x0000003233007388 */ /* 0x000fe80000000400 */
[----:B------:R-:W-:Y:S04]  /*30d0*/  STS.U16 [R51+0x100], R61 ;  /* 0x0001003d33007388 */ /* 0x000fe80000000400 */
[----:B------:R-:W-:Y:S04]  /*30e0*/  STS.U16 [R51+0x200], R49 ;  /* 0x0002003133007388 */ /* 0x000fe80000000400 */
[----:B------:R-:W-:Y:S04]  /*30f0*/  STS.U16 [R51+0x300], R86 ;  /* 0x0003005633007388 */ /* 0x000fe80000000400 */
[----:B----4-:R0:W-:Y:S01]  /*3100*/  STS.64 [R48], R44 ;  /* 0x0000002c30007388 */ /* 0x0101e20000000a00 */
[----:B------:R-:W-:Y:S01]  /*3110*/  UIADD3 UR7, UPT, UPT, UR7, 0x1, URZ ;  /* 0x0000000107077890 */ /* 0x000fe2000fffe0ff */
[----:B------:R-:W-:-:S03]  /*3120*/  HADD2.F32 R46, -RZ, R46.H1_H1 ;  /* 0x3000002eff2e7230 */ /* 0x000fc60000004100 */
[----:B------:R-:W-:Y:S02]  /*3130*/  UISETP.NE.AND UP0, UPT, UR7, -0x1, UPT ;  /* 0xffffffff0700788c */ /* 0x000fe4000bf05270 */
        /* <DEDUP_REMOVED lines=8> */
[--C-:B------:R-:W-:Y:S01]  /*31c0*/  HADD2.F32 R46, -RZ, R47.reuse.H0_H0 ;  /* 0x2000002fff2e7230 */ /* 0x100fe20000004100 */
[----:B------:R-:W-:Y:S01]  /*31d0*/  UMOV UR9, UR11 ;  /* 0x0000000b00097c82 */ /* 0x000fe20008000000 */
[----:B------:R-:W-:Y:S01]  /*31e0*/  HADD2.F32 R47, -RZ, R47.H1_H1 ;  /* 0x3000002fff2f7230 */ /* 0x000fe20000004100 */
[----:B0-----:R-:W-:-:S02]  /*31f0*/  MOV R44, UR9 ;  /* 0x00000009002c7c02 */ /* 0x001fc40008000f00 */
        /* <DEDUP_REMOVED lines=16> */
[----:B------:R-:W-:-:S02]  /*3300*/  LEA R59, R44, R59, 0x3 ;  /* 0x0000003b2c3b7211 */ /* 0x000fc400078e18ff */
[----:B------:R-:W-:Y:S01]  /*3310*/  IADD3 R60, PT, PT, R60, 0x8, RZ ;  /* 0x000000083c3c7810 */ /* 0x000fe20007ffe0ff */
[----:B------:R-:W-:Y:S06]  /*3320*/  BAR.SYNC.DEFER_BLOCKING 0x0 ;  /* 0x0000000000007b1d */ /* 0x000fec0000010000 */
[----:B------:R-:W-:Y:S05]  /*3330*/  BRA.U UP0, `(.L_x_1) ;  /* 0xffffffd100b07547 */ /* 0x000fea000b83ffff */
.L_x_0:
[----:B------:R-:W0:Y:S01]  /*3340*/  S2R R59, SR_CTAID.Y ;  /* 0x00000000003b7919 */ /* 0x000e220000002600 */
[----:B------:R-:W-:Y:S02]  /*3350*/  LEA R51, R58, UR5, 0x3 ;  /* 0x000000053a337c11 */ /* 0x000fe4000f8e18ff */
[----:B------:R-:W-:Y:S01]  /*3360*/  LEA R50, R57, UR6, 0x3 ;  /* 0x0000000639327c11 */ /* 0x000fe2000f8e18ff */
[----:B------:R-:W1:Y:S02]  /*3370*/  S2R R60, SR_CTAID.X ;  /* 0x00000000003c7919 */ /* 0x000e640000002500 */
[----:B------:R-:W2:Y:S04]  /*3380*/  LDS.64 R48, [R51+0x800] ;  /* 0x0008000033307984 */ /* 0x000ea80000000a00 */
[----:B------:R-:W3:Y:S04]  /*3390*/  LDS.64 R44, [R51+0x880] ;  /* 0x00088000332c7984 */ /* 0x000ee80000000a00 */
[----:B------:R-:W4:Y:S01]  /*33a0*/  LDS.64 R46, [R50+0x800] ;  /* 0x00080000322e7984 */ /* 0x000f220000000a00 */
[----:B0-----:R-:W-:-:S02]  /*33b0*/  LEA R58, R59, R58, 0x5 ;  /* 0x0000003a3b3a7211 */ /* 0x001fc400078e28ff */
[----:B-1----:R-:W-:Y:S02]  /*33c0*/  LEA R59, R60, R57, 0x5 ;  /* 0x000000393c3b7211 */ /* 0x002fe400078e28ff */
[----:B------:R-:W-:Y:S02]  /*33d0*/  SHF.L.U32 R57, R58, 0x2, RZ ;  /* 0x000000023a397819 */ /* 0x000fe400000006ff */
[----:B------:R-:W-:Y:S02]  /*33e0*/  SHF.L.U32 R58, R59, 0x2, RZ ;  /* 0x000000023b3a7819 */ /* 0x000fe400000006ff */
[----:B------:R-:W-:-:S03]  /*33f0*/  IADD3 R59, PT, PT, R57, 0x40, RZ ;  /* 0x00000040393b7810 */ /* 0x000fc60007ffe0ff */
[--C-:B------:R-:W-:Y:S02]  /*3400*/  IMAD R57, R57, UR9, R58.reuse ;  /* 0x0000000939397c24 */ /* 0x100fe4000f8e023a */
[----:B------:R-:W-:Y:S02]  /*3410*/  IMAD R58, R59, UR9, R58 ;  /* 0x000000093b3a7c24 */ /* 0x000fe4000f8e023a */
[--C-:B--2---:R-:W-:Y:S02]  /*3420*/  HADD2.F32 R73, -RZ, R48.reuse.H0_H0 ;  /* 0x20000030ff497230 */ /* 0x104fe40000004100 */
[----:B------:R-:W-:Y:S02]  /*3430*/  HADD2.F32 R59, -RZ, R48.H1_H1 ;  /* 0x30000030ff3b7230 */ /* 0x000fe40000004100 */
[--C-:B------:R-:W-:Y:S02]  /*3440*/  HADD2.F32 R60, -RZ, R49.reuse.H0_H0 ;  /* 0x20000031ff3c7230 */ /* 0x100fe40000004100 */
[----:B------:R-:W-:-:S02]  /*3450*/  HADD2.F32 R71, -RZ, R49.H1_H1 ;  /* 0x30000031ff477230 */ /* 0x000fc40000004100 */
[----:B------:R-:W0:Y:S01]  /*3460*/  LDS.64 R48, [R50+0x880] ;  /* 0x0008800032307984 */ /* 0x000e220000000a00 */
[--C-:B---3--:R-:W-:Y:S02]  /*3470*/  HADD2.F32 R61, -RZ, R44.reuse.H0_H0 ;  /* 0x2000002cff3d7230 */ /* 0x108fe40000004100 */
[----:B------:R-:W-:Y:S02]  /*3480*/  HADD2.F32 R62, -RZ, R44.H1_H1 ;  /* 0x3000002cff3e7230 */ /* 0x000fe40000004100 */
[--C-:B----4-:R-:W-:Y:S02]  /*3490*/  HADD2.F32 R79, -RZ, R46.reuse.H0_H0 ;  /* 0x2000002eff4f7230 */ /* 0x110fe40000004100 */
[--C-:B------:R-:W-:Y:S02]  /*34a0*/  HADD2.F32 R44, -RZ, R45.reuse.H0_H0 ;  /* 0x2000002dff2c7230 */ /* 0x100fe40000004100 */
[----:B------:R-:W-:Y:S02]  /*34b0*/  HADD2.F32 R45, -RZ, R45.H1_H1 ;  /* 0x3000002dff2d7230 */ /* 0x000fe40000004100 */
[----:B------:R-:W-:Y:S01]  /*34c0*/  FFMA R32, R73, R79, R32 ;  /* 0x0000004f49207223 */ /* 0x000fe20000000020 */
[----:B------:R-:W-:-:S02]  /*34d0*/  HADD2.F32 R46, -RZ, R46.H1_H1 ;  /* 0x3000002eff2e7230 */ /* 0x000fc40000004100 */
        /* <DEDUP_REMOVED lines=8> */
[----:B------:R-:W-:Y:S01]  /*3560*/  FFMA R80, R46, R71, R7 ;  /* 0x000000472e507223 */ /* 0x000fe20000000007 */
[----:B------:R-:W-:-:S02]  /*3570*/  HADD2.F32 R84, -RZ, R47.H1_H1 ;  /* 0x3000002fff547230 */ /* 0x000fc40000004100 */
[C---:B------:R-:W-:Y:S01]  /*3580*/  FFMA R83, R81.reuse, R71, R6 ;  /* 0x0000004751537223 */ /* 0x040fe20000000006 */
[CC--:B------:R-:W-:Y:S01]  /*3590*/  FFMA R78, R46.reuse, R59.reuse, R23 ;  /* 0x0000003b2e4e7223 */ /* 0x0c0fe20000000017 */
[CC--:B------:R-:W-:Y:S01]  /*35a0*/  FFMA R79, R46.reuse, R60.reuse, R15 ;  /* 0x0000003c2e4f7223 */ /* 0x0c0fe2000000000f */
[C---:B------:R-:W-:Y:S01]  /*35b0*/  FFMA R47, R81.reuse, R59, R22 ;  /* 0x0000003b512f7223 */ /* 0x040fe20000000016 */
[----:B------:R-:W-:Y:S01]  /*35c0*/  FFMA R82, R81, R60, R14 ;  /* 0x0000003c51527223 */ /* 0x000fe2000000000e */
[----:B------:R-:W1:Y:S01]  /*35d0*/  LDS.64 R6, [R50+0x900] ;  /* 0x0009000032067984 */ /* 0x000e620000000a00 */
[C---:B------:R-:W-:Y:S01]  /*35e0*/  FFMA R31, R73.reuse, R46, R31 ;  /* 0x0000002e491f7223 */ /* 0x040fe2000000001f */
[C---:B------:R-:W-:Y:S01]  /*35f0*/  FFMA R55, R46.reuse, R61, R55 ;  /* 0x0000003d2e377223 */ /* 0x040fe20000000037 */
[C---:B------:R-:W-:Y:S01]  /*3600*/  FFMA R39, R46.reuse, R62, R39 ;  /* 0x0000003e2e277223 */ /* 0x040fe20000000027 */
[----:B------:R-:W2:Y:S01]  /*3610*/  LDS.64 R14, [R51+0x900] ;  /* 0x00090000330e7984 */ /* 0x000ea20000000a00 */
[C---:B------:R-:W-:Y:S01]  /*3620*/  FFMA R63, R46.reuse, R44, R63 ;  /* 0x0000002c2e3f7223 */ /* 0x040fe2000000003f */
[----:B------:R-:W-:Y:S01]  /*3630*/  FFMA R46, R46, R45, R86 ;  /* 0x0000002d2e2e7223 */ /* 0x000fe20000000056 */
[----:B------:R-:W-:Y:S01]  /*3640*/  FFMA R30, R73, R81, R30 ;  /* 0x00000051491e7223 */ /* 0x000fe2000000001e */
[----:B------:R-:W3:Y:S01]  /*3650*/  LDS.64 R22, [R50+0x980] ;  /* 0x0009800032167984 */ /* 0x000ee20000000a00 */
[C---:B------:R-:W-:Y:S01]  /*3660*/  FFMA R54, R81.reuse, R61, R54 ;  /* 0x0000003d51367223 */ /* 0x040fe20000000036 */
[C---:B------:R-:W-:Y:S01]  /*3670*/  FFMA R38, R81.reuse, R62, R38 ;  /* 0x0000003e51267223 */ /* 0x040fe20000000026 */
[C---:B------:R-:W-:Y:S01]  /*3680*/  FFMA R64, R81.reuse, R44, R64 ;  /* 0x0000002c51407223 */ /* 0x040fe20000000040 */
[----:B------:R-:W-:Y:S01]  /*3690*/  FFMA R72, R81, R45, R72 ;  /* 0x0000002d51487223 */ /* 0x000fe20000000048 */
[----:B0-----:R-:W-:-:S02]  /*36a0*/  HADD2.F32 R85, -RZ, R48.H0_H0 ;  /* 0x20000030ff557230 */ /* 0x001fc40000004100 */
[C---:B------:R-:W-:Y:S01]  /*36b0*/  FFMA R21, R84.reuse, R59, R21 ;  /* 0x0000003b54157223 */ /* 0x040fe20000000015 */
[----:B------:R-:W-:Y:S02]  /*36c0*/  HADD2.F32 R48, -RZ, R48.H1_H1 ;  /* 0x30000030ff307230 */ /* 0x000fe40000004100 */
[----:B------:R-:W-:Y:S01]  /*36d0*/  FFMA R53, R84, R61, R53 ;  /* 0x0000003d54357223 */ /* 0x000fe20000000035 */
[--C-:B------:R-:W-:Y:S02]  /*36e0*/  HADD2.F32 R81, -RZ, R49.reuse.H0_H0 ;  /* 0x20000031ff517230 */ /* 0x100fe40000004100 */
[-C--:B------:R-:W-:Y:S01]  /*36f0*/  FFMA R20, R85, R59.reuse, R20 ;  /* 0x0000003b55147223 */ /* 0x080fe20000000014 */
[----:B------:R-:W-:Y:S02]  /*3700*/  HADD2.F32 R86, -RZ, R49.H1_H1 ;  /* 0x30000031ff567230 */ /* 0x000fe40000004100 */
[C---:B------:R-:W-:Y:S01]  /*3710*/  FFMA R19, R48.reuse, R59, R19 ;  /* 0x0000003b30137223 */ /* 0x040fe20000000013 */
[----:B------:R-:W-:Y:S01]  /*3720*/  FFMA R49, R48, R71, R3 ;  /* 0x0000004730317223 */ /* 0x000fe20000000003 */
[CC--:B------:R-:W-:Y:S01]  /*3730*/  FFMA R18, R81.reuse, R59.reuse, R18 ;  /* 0x0000003b51127223 */ /* 0x0c0fe20000000012 */
[----:B------:R-:W-:Y:S01]  /*3740*/  FFMA R37, R84, R62, R37 ;  /* 0x0000003e54257223 */ /* 0x000fe20000000025 */
[----:B------:R-:W-:Y:S01]  /*3750*/  FFMA R17, R86, R59, R17 ;  /* 0x0000003b56117223 */ /* 0x000fe20000000011 */
[----:B------:R-:W-:Y:S01]  /*3760*/  FFMA R59, R81, R71, R2 ;  /* 0x00000047513b7223 */ /* 0x000fe20000000002 */
[----:B------:R-:W-:Y:S01]  /*3770*/  FFMA R65, R84, R44, R65 ;  /* 0x0000002c54417223 */ /* 0x000fe20000000041 */
[----:B------:R-:W0:Y:S01]  /*3780*/  LDS.64 R2, [R51+0x980] ;  /* 0x0009800033027984 */ /* 0x000e220000000a00 */
[-C--:B------:R-:W-:Y:S01]  /*3790*/  FFMA R52, R85, R61.reuse, R52 ;  /* 0x0000003d55347223 */ /* 0x080fe20000000034 */
[-C--:B------:R-:W-:Y:S01]  /*37a0*/  FFMA R43, R48, R61.reuse, R43 ;  /* 0x0000003d302b7223 */ /* 0x080fe2000000002b */
[-C--:B------:R-:W-:Y:S01]  /*37b0*/  FFMA R42, R81, R61.reuse, R42 ;  /* 0x0000003d512a7223 */ /* 0x080fe2000000002a */
[----:B------:R-:W-:Y:S01]  /*37c0*/  FFMA R41, R86, R61, R41 ;  /* 0x0000003d56297223 */ /* 0x000fe20000000029 */
[-C--:B------:R-:W-:Y:S01]  /*37d0*/  FFMA R36, R85, R62.reuse, R36 ;  /* 0x0000003e55247223 */ /* 0x080fe20000000024 */
[-C--:B------:R-:W-:Y:S01]  /*37e0*/  FFMA R35, R48, R62.reuse, R35 ;  /* 0x0000003e30237223 */ /* 0x080fe20000000023 */
[-C--:B------:R-:W-:Y:S01]  /*37f0*/  FFMA R34, R81, R62.reuse, R34 ;  /* 0x0000003e51227223 */ /* 0x080fe20000000022 */
[----:B------:R-:W-:Y:S01]  /*3800*/  FFMA R33, R86, R62, R33 ;  /* 0x0000003e56217223 */ /* 0x000fe20000000021 */
[-C--:B------:R-:W-:Y:S01]  /*3810*/  FFMA R66, R85, R44.reuse, R66 ;  /* 0x0000002c55427223 */ /* 0x080fe20000000042 */
[-C--:B------:R-:W-:Y:S01]  /*3820*/  FFMA R67, R48, R44.reuse, R67 ;  /* 0x0000002c30437223 */ /* 0x080fe20000000043 */
[----:B------:R-:W-:Y:S01]  /*3830*/  FFMA R68, R81, R44, R68 ;  /* 0x0000002c51447223 */ /* 0x000fe20000000044 */
[C---:B------:R-:W-:Y:S01]  /*3840*/  FFMA R29, R73.reuse, R84, R29 ;  /* 0x00000054491d7223 */ /* 0x040fe2000000001d */
[C---:B------:R-:W-:Y:S01]  /*3850*/  FFMA R13, R84.reuse, R60, R13 ;  /* 0x0000003c540d7223 */ /* 0x040fe2000000000d */
[----:B------:R-:W-:Y:S01]  /*3860*/  FFMA R5, R84, R71, R5 ;  /* 0x0000004754057223 */ /* 0x000fe20000000005 */
[----:B------:R-:W-:Y:S01]  /*3870*/  FFMA R27, R73, R48, R27 ;  /* 0x00000030491b7223 */ /* 0x000fe2000000001b */
[----:B------:R-:W-:Y:S01]  /*3880*/  FFMA R11, R48, R60, R11 ;  /* 0x0000003c300b7223 */ /* 0x000fe2000000000b */
[----:B------:R-:W-:Y:S01]  /*3890*/  FFMA R44, R86, R44, R69 ;  /* 0x0000002c562c7223 */ /* 0x000fe20000000045 */
[----:B-1----:R-:W-:-:S02]  /*38a0*/  HADD2.F32 R61, -RZ, R7.H0_H0 ;  /* 0x20000007ff3d7230 */ /* 0x002fc40000004100 */
[----:B------:R-:W-:Y:S01]  /*38b0*/  FFMA R84, R84, R45, R90 ;  /* 0x0000002d54547223 */ /* 0x000fe2000000005a */
[----:B------:R-:W-:Y:S02]  /*38c0*/  HADD2.F32 R62, -RZ, R7.H1_H1 ;  /* 0x30000007ff3e7230 */ /* 0x000fe40000004100 */
[----:B------:R-:W-:Y:S01]  /*38d0*/  FFMA R25, R73, R86, R25 ;  /* 0x0000005649197223 */ /* 0x000fe20000000019 */
[-C--:B------:R-:W-:Y:S01]  /*38e0*/  FFMA R12, R85, R60.reuse, R12 ;  /* 0x0000003c550c7223 */ /* 0x080fe2000000000c */
[-C--:B------:R-:W-:Y:S01]  /*38f0*/  FFMA R10, R81, R60.reuse, R10 ;  /* 0x0000003c510a7223 */ /* 0x080fe2000000000a */
[C---:B------:R-:W-:Y:S01]  /*3900*/  FFMA R9, R86.reuse, R60, R9 ;  /* 0x0000003c56097223 */ /* 0x040fe20000000009 */
[CC--:B------:R-:W-:Y:S01]  /*3910*/  FFMA R4, R85.reuse, R71.reuse, R4 ;  /* 0x0000004755047223 */ /* 0x0c0fe20000000004 */
[----:B------:R-:W-:Y:S01]  /*3920*/  FFMA R0, R86, R71, R0 ;  /* 0x0000004756007223 */ /* 0x000fe20000000000 */
[-C--:B------:R-:W-:Y:S01]  /*3930*/  FFMA R74, R85, R45.reuse, R74 ;  /* 0x0000002d554a7223 */ /* 0x080fe2000000004a */
[-C--:B------:R-:W-:Y:S01]  /*3940*/  FFMA R48, R48, R45.reuse, R75 ;  /* 0x0000002d30307223 */ /* 0x080fe2000000004b */
[-C--:B------:R-:W-:Y:S01]  /*3950*/  FFMA R76, R81, R45.reuse, R76 ;  /* 0x0000002d514c7223 */ /* 0x080fe2000000004c */
[----:B------:R-:W-:Y:S01]  /*3960*/  FFMA R77, R86, R45, R77 ;  /* 0x0000002d564d7223 */ /* 0x000fe2000000004d */
[----:B--2---:R-:W-:-:S02]  /*3970*/  HADD2.F32 R7, -RZ, R14.H0_H0 ;  /* 0x2000000eff077230 */ /* 0x004fc40000004100 */
[C---:B------:R-:W-:Y:S01]  /*3980*/  FFMA R28, R73.reuse, R85, R28 ;  /* 0x00000055491c7223 */ /* 0x040fe2000000001c */
[----:B---3--:R-:W-:Y:S02]  /*3990*/  HADD2.F32 R69, -RZ, R22.H0_H0 ;  /* 0x20000016ff457230 */ /* 0x008fe40000004100 */
[----:B------:R-:W-:Y:S01]  /*39a0*/  FFMA R26, R73, R81, R26 ;  /* 0x00000051491a7223 */ /* 0x000fe2000000001a */
[--C-:B------:R-:W-:Y:S02]  /*39b0*/  HADD2.F32 R45, -RZ, R6.reuse.H0_H0 ;  /* 0x20000006ff2d7230 */ /* 0x100fe40000004100 */
[C---:B------:R-:W-:Y:S01]  /*39c0*/  FFMA R30, R7.reuse, R61, R30 ;  /* 0x0000003d071e7223 */ /* 0x040fe2000000001e */
[----:B------:R-:W-:Y:S02]  /*39d0*/  HADD2.F32 R60, -RZ, R6.H1_H1 ;  /* 0x30000006ff3c7230 */ /* 0x000fe40000004100 */
[----:B------:R-:W-:Y:S01]  /*39e0*/  FFMA R29, R7, R62, R29 ;  /* 0x0000003e071d7223 */ /* 0x000fe2000000001d */
[----:B------:R-:W-:-:S02]  /*39f0*/  HADD2.F32 R22, -RZ, R22.H1_H1 ;  /* 0x30000016ff167230 */ /* 0x000fc40000004100 */
[C---:B------:R-:W-:Y:S01]  /*3a00*/  FFMA R32, R7.reuse, R45, R32 ;  /* 0x0000002d07207223 */ /* 0x040fe20000000020 */
[--C-:B------:R-:W-:Y:S02]  /*3a10*/  HADD2.F32 R71, -RZ, R23.reuse.H0_H0 ;  /* 0x20000017ff477230 */ /* 0x100fe40000004100 */
[C---:B------:R-:W-:Y:S01]  /*3a20*/  FFMA R31, R7.reuse, R60, R31 ;  /* 0x0000003c071f7223 */ /* 0x040fe2000000001f */
[----:B------:R-:W-:Y:S02]  /*3a30*/  HADD2.F32 R86, -RZ, R23.H1_H1 ;  /* 0x30000017ff567230 */ /* 0x000fe40000004100 */
[C---:B------:R-:W-:Y:S01]  /*3a40*/  FFMA R28, R7.reuse, R69, R28 ;  /* 0x00000045071c7223 */ /* 0x040fe2000000001c */
[----:B------:R-:W-:Y:S02]  /*3a50*/  HADD2.F32 R14, -RZ, R14.H1_H1 ;  /* 0x3000000eff0e7230 */ /* 0x000fe40000004100 */
[----:B------:R-:W-:Y:S01]  /*3a60*/  FFMA R27, R7, R22, R27 ;  /* 0x00000016071b7223 */ /* 0x000fe2000000001b */
[----:B------:R-:W-:-:S02]  /*3a70*/  HADD2.F32 R6, -RZ, R15.H0_H0 ;  /* 0x2000000fff067230 */ /* 0x000fc40000004100 */
        /* <DEDUP_REMOVED lines=21> */
[----:B------:R-:W-:Y:S01]  /*3bd0*/  FFMA R81, R69, R15, R4 ;  /* 0x0000000f45517223 */ /* 0x000fe20000000004 */
[----:B------:R-:W1:Y:S01]  /*3be0*/  LDS.64 R6, [R50+0xa00] ;  /* 0x000a000032067984 */ /* 0x000e620000000a00 */
[----:B0-----:R-:W-:-:S02]  /*3bf0*/  HADD2.F32 R73, -RZ, R2.H0_H0 ;  /* 0x20000002ff497230 */ /* 0x001fc40000004100 */
[-C--:B------:R-:W-:Y:S01]  /*3c00*/  FFMA R80, R60, R15.reuse, R80 ;  /* 0x0000000f3c507223 */ /* 0x080fe20000000050 */
[----:B------:R-:W-:Y:S01]  /*3c10*/  HADD2.F32 R2, -RZ, R2.H1_H1 ;  /* 0x30000002ff027230 */ /* 0x000fe20000004100 */
[----:B------:R-:W0:Y:S01]  /*3c20*/  LDS.64 R4, [R51+0xa00] ;  /* 0x000a000033047984 */ /* 0x000e220000000a00 */
        /* <DEDUP_REMOVED lines=13> */
[----:B------:R-:W-:Y:S01]  /*3d00*/  FFMA R0, R86, R15, R0 ;  /* 0x0000000f56007223 */ /* 0x000fe20000000000 */
[----:B------:R-:W-:Y:S02]  /*3d10*/  HADD2.F32 R15, -RZ, R3.H1_H1 ;  /* 0x30000003ff0f7230 */ /* 0x000fe40000004100 */
[CC--:B------:R-:W-:Y:S01]  /*3d20*/  FFMA R56, R45.reuse, R73.reuse, R56 ;  /* 0x000000492d387223 */ /* 0x0c0fe20000000038 */
[C---:B------:R-:W-:Y:S01]  /*3d30*/  FFMA R55, R60.reuse, R73, R55 ;  /* 0x000000493c377223 */ /* 0x040fe20000000037 */
        /* <DEDUP_REMOVED lines=9> */
[----:B------:R-:W3:Y:S01]  /*3dd0*/  LDS.64 R2, [R51+0xa80] ;  /* 0x000a800033027984 */ /* 0x000ee20000000a00 */
[----:B------:R-:W-:Y:S01]  /*3de0*/  FFMA R46, R60, R15, R46 ;  /* 0x0000000f3c2e7223 */ /* 0x000fe2000000002e */
        /* <DEDUP_REMOVED lines=13> */
[----:B------:R-:W-:Y:S02]  /*3ec0*/  HADD2.F32 R60, -RZ, R7.H1_H1 ;  /* 0x30000007ff3c7230 */ /* 0x000fe40000004100 */
[--C-:B------:R-:W-:Y:S02]  /*3ed0*/  HADD2.F32 R15, -RZ, R6.reuse.H0_H0 ;  /* 0x20000006ff0f7230 */ /* 0x100fe40000004100 */
[----:B------:R-:W-:Y:S02]  /*3ee0*/  HADD2.F32 R22, -RZ, R6.H1_H1 ;  /* 0x30000006ff167230 */ /* 0x000fe40000004100 */
[----:B0-----:R-:W-:Y:S02]  /*3ef0*/  HADD2.F32 R7, -RZ, R4.H0_H0 ;  /* 0x20000004ff077230 */ /* 0x001fe40000004100 */
[--C-:B--2---:R-:W-:Y:S02]  /*3f00*/  HADD2.F32 R61, -RZ, R8.reuse.H0_H0 ;  /* 0x20000008ff3d7230 */ /* 0x104fe40000004100 */
        /* <DEDUP_REMOVED lines=38> */
[----:B------:R-:W0:Y:S01]  /*4170*/  LDS.64 R6, [R50+0xb00] ;  /* 0x000b000032067984 */ /* 0x000e220000000a00 */
[----:B---3--:R-:W-:-:S02]  /*4180*/  HADD2.F32 R71, -RZ, R2.H0_H0 ;  /* 0x20000002ff477230 */ /* 0x008fc40000004100 */
[----:B------:R-:W-:Y:S01]  /*4190*/  HADD2.F32 R2, -RZ, R2.H1_H1 ;  /* 0x30000002ff027230 */ /* 0x000fe20000004100 */
[----:B------:R-:W1:Y:S02]  /*41a0*/  LDS.64 R4, [R51+0xb00] ;  /* 0x000b000033047984 */ /* 0x000e640000000a00 */
[CC--:B------:R-:W-:Y:S01]  /*41b0*/  FFMA R56, R15.reuse, R71.reuse, R56 ;  /* 0x000000470f387223 */ /* 0x0c0fe20000000038 */
[C---:B------:R-:W-:Y:S01]  /*41c0*/  FFMA R55, R22.reuse, R71, R55 ;  /* 0x0000004716377223 */ /* 0x040fe20000000037 */
        /* <DEDUP_REMOVED lines=27> */
[-C--:B------:R-:W-:Y:S01]  /*4380*/  FFMA R84, R60, R71.reuse, R84 ;  /* 0x000000473c547223 */ /* 0x080fe20000000054 */
[-C--:B------:R-:W-:Y:S01]  /*4390*/  FFMA R70, R15, R71.reuse, R70 ;  /* 0x000000470f467223 */ /* 0x080fe20000000046 */
[-C--:B------:R-:W-:Y:S01]  /*43a0*/  FFMA R46, R22, R71.reuse, R46 ;  /* 0x00000047162e7223 */ /* 0x080fe2000000002e */
[-C--:B------:R-:W-:Y:S01]  /*43b0*/  FFMA R74, R61, R71.reuse, R74 ;  /* 0x000000473d4a7223 */ /* 0x080fe2000000004a */
[-C--:B------:R-:W-:Y:S01]  /*43c0*/  FFMA R48, R62, R71.reuse, R48 ;  /* 0x000000473e307223 */ /* 0x080fe20000000030 */
[-C--:B------:R-:W-:Y:S01]  /*43d0*/  FFMA R76, R69, R71.reuse, R76 ;  /* 0x00000047454c7223 */ /* 0x080fe2000000004c */
[----:B------:R-:W-:Y:S01]  /*43e0*/  FFMA R77, R86, R71, R77 ;  /* 0x00000047564d7223 */ /* 0x000fe2000000004d */
[----:B0-----:R-:W-:-:S02]  /*43f0*/  HADD2.F32 R45, -RZ, R7.H0_H0 ;  /* 0x20000007ff2d7230 */ /* 0x001fc40000004100 */
[----:B------:R-:W-:Y:S02]  /*4400*/  HADD2.F32 R60, -RZ, R7.H1_H1 ;  /* 0x30000007ff3c7230 */ /* 0x000fe40000004100 */
[--C-:B------:R-:W-:Y:S02]  /*4410*/  HADD2.F32 R15, -RZ, R6.reuse.H0_H0 ;  /* 0x20000006ff0f7230 */ /* 0x100fe40000004100 */
[----:B------:R-:W-:Y:S02]  /*4420*/  HADD2.F32 R22, -RZ, R6.H1_H1 ;  /* 0x30000006ff167230 */ /* 0x000fe40000004100 */
[----:B-1----:R-:W-:Y:S02]  /*4430*/  HADD2.F32 R7, -RZ, R4.H0_H0 ;  /* 0x20000004ff077230 */ /* 0x002fe40000004100 */
        /* <DEDUP_REMOVED lines=245> */
[----:B------:R-:W-:Y:S01]  /*5390*/  FFMA R76, R69, R71, R76 ;  /* 0x00000047454c7223 */ /* 0x000fe2000000004c */
[----:B0-----:R-:W-:-:S02]  /*53a0*/  HADD2.F32 R45, -RZ, R7.H0_H0 ;  /* 0x20000007ff2d7230 */ /* 0x001fc40000004100 */
[----:B------:R-:W-:Y:S01]  /*53b0*/  FFMA R77, R86, R71, R77 ;  /* 0x00000047564d7223 */ /* 0x000fe2000000004d */
[----:B------:R-:W-:Y:S02]  /*53c0*/  HADD2.F32 R60, -RZ, R7.H1_H1 ;  /* 0x30000007ff3c7230 */ /* 0x000fe40000004100 */
[----:B-1----:R-:W-:Y:S02]  /*53d0*/  HADD2.F32 R61, -RZ, R8.H0_H0 ;  /* 0x20000008ff3d7230 */ /* 0x002fe40000004100 */
[--C-:B------:R-:W-:Y:S02]  /*53e0*/  HADD2.F32 R15, -RZ, R6.reuse.H0_H0 ;  /* 0x20000006ff0f7230 */ /* 0x100fe40000004100 */
[----:B------:R-:W-:Y:S02]  /*53f0*/  HADD2.F32 R22, -RZ, R6.H1_H1 ;  /* 0x30000006ff167230 */ /* 0x000fe40000004100 */
[----:B--2---:R-:W-:Y:S02]  /*5400*/  HADD2.F32 R7, -RZ, R4.H0_H0 ;  /* 0x20000004ff077230 */ /* 0x004fe40000004100 */
[----:B------:R-:W-:-:S02]  /*5410*/  HADD2.F32 R8, -RZ, R8.H1_H1 ;  /* 0x30000008ff087230 */ /* 0x000fc40000004100 */
[--C-:B------:R-:W-:Y:S02]  /*5420*/  HADD2.F32 R69, -RZ, R9.reuse.H0_H0 ;  /* 0x20000009ff457230 */ /* 0x100fe40000004100 */
[C---:B------:R-:W-:Y:S01]  /*5430*/  FFMA R32, R7.reuse, R15, R32 ;  /* 0x0000000f07207223 */ /* 0x040fe20000000020 */
        /* <DEDUP_REMOVED lines=8> */
[----:B------:R-:W-:-:S02]  /*54c0*/  HADD2.F32 R4, -RZ, R4.H1_H1 ;  /* 0x30000004ff047230 */ /* 0x000fc40000004100 */
[--C-:B------:R-:W-:Y:S02]  /*54d0*/  HADD2.F32 R7, -RZ, R5.reuse.H0_H0 ;  /* 0x20000005ff077230 */ /* 0x100fe40000004100 */
        /* <DEDUP_REMOVED lines=28> */
[----:B------:R-:W1:Y:S01]  /*56a0*/  LDS.64 R6, [R50+0xf00] ;  /* 0x000f000032067984 */ /* 0x000e620000000a00 */
[--C-:B------:R-:W-:Y:S02]  /*56b0*/  HADD2.F32 R71, -RZ, R3.reuse.H1_H1 ;  /* 0x30000003ff477230 */ /* 0x100fe40000004100 */
        /* <DEDUP_REMOVED lines=37> */
[--C-:B-1----:R-:W-:Y:S02]  /*5910*/  HADD2.F32 R9, -RZ, R6.reuse.H0_H0 ;  /* 0x20000006ff097230 */ /* 0x102fe40000004100 */
[----:B------:R-:W-:Y:S02]  /*5920*/  HADD2.F32 R8, -RZ, R6.H1_H1 ;  /* 0x30000006ff087230 */ /* 0x000fe40000004100 */
[--C-:B------:R-:W-:Y:S02]  /*5930*/  HADD2.F32 R15, -RZ, R7.reuse.H0_H0 ;  /* 0x20000007ff0f7230 */ /* 0x100fe40000004100 */
[----:B------:R-:W-:Y:S01]  /*5940*/  FFMA R32, R45, R9, R32 ;  /* 0x000000092d207223 */ /* 0x000fe20000000020 */
[----:B------:R-:W-:-:S02]  /*5950*/  HADD2.F32 R22, -RZ, R7.H1_H1 ;  /* 0x30000007ff167230 */ /* 0x000fc40000004100 */
[----:B------:R-:W-:Y:S01]  /*5960*/  FFMA R31, R45, R8, R31 ;  /* 0x000000082d1f7223 */ /* 0x000fe2000000001f */
[----:B------:R-:W0:Y:S01]  /*5970*/  LDC.64 R6, c[0x0][0x390] ;  /* 0x0000e400ff067b82 */ /* 0x000e220000000a00 */
[-C--:B------:R-:W-:Y:S01]  /*5980*/  FFMA R24, R9, R60.reuse, R24 ;  /* 0x0000003c09187223 */ /* 0x080fe20000000018 */
[C---:B------:R-:W-:Y:S01]  /*5990*/  FFMA R61, R8.reuse, R60, R78 ;  /* 0x0000003c083d7223 */ /* 0x040fe2000000004e */
[----:B------:R-:W-:Y:S01]  /*59a0*/  FFMA R30, R45, R15, R30 ;  /* 0x0000000f2d1e7223 */ /* 0x000fe2000000001e */
[----:B------:R-:W-:Y:S01]  /*59b0*/  F2FP.F16.F32.PACK_AB R69, R31, R32 ;  /* 0x000000201f45723e */ /* 0x000fe200000000ff */
[----:B------:R-:W-:Y:S01]  /*59c0*/  FFMA R71, R45, R22, R29 ;  /* 0x000000162d477223 */ /* 0x000fe2000000001d */
[--C-:B------:R-:W-:Y:S01]  /*59d0*/  HADD2.F32 R31, -RZ, R5.reuse.H0_H0 ;  /* 0x20000005ff1f7230 */ /* 0x100fe20000004100 */
[----:B------:R-:W-:Y:S01]  /*59e0*/  F2FP.F16.F32.PACK_AB R29, R61, R24 ;  /* 0x000000183d1d723e */ /* 0x000fe200000000ff */
[----:B------:R-:W-:Y:S02]  /*59f0*/  HADD2.F32 R24, -RZ, R5.H1_H1 ;  /* 0x30000005ff187230 */ /* 0x000fe40000004100 */
[----:B------:R-:W-:Y:S01]  /*5a00*/  FFMA R47, R15, R60, R47 ;  /* 0x0000003c0f2f7223 */ /* 0x000fe2000000002f */
[----:B------:R-:W-:Y:S01]  /*5a10*/  F2FP.F16.F32.PACK_AB R71, R71, R30 ;  /* 0x0000001e4747723e */ /* 0x000fe200000000ff */
[-C--:B------:R-:W-:Y:S01]  /*5a20*/  FFMA R16, R9, R31.reuse, R16 ;  /* 0x0000001f09107223 */ /* 0x080fe20000000010 */
[-C--:B------:R-:W-:Y:S01]  /*5a30*/  FFMA R79, R8, R31.reuse, R79 ;  /* 0x0000001f084f7223 */ /* 0x080fe2000000004f */
[-C--:B------:R-:W-:Y:S01]  /*5a40*/  FFMA R61, R15, R31.reuse, R82 ;  /* 0x0000001f0f3d7223 */ /* 0x080fe20000000052 */
[C---:B------:R-:W-:Y:S01]  /*5a50*/  FFMA R30, R22.reuse, R31, R13 ;  /* 0x0000001f161e7223 */ /* 0x040fe2000000000d */
[C---:B------:R-:W-:Y:S01]  /*5a60*/  FFMA R4, R22.reuse, R60, R21 ;  /* 0x0000003c16047223 */ /* 0x040fe20000000015 */
[----:B------:R-:W-:Y:S01]  /*5a70*/  FFMA R13, R9, R24, R23 ;  /* 0x00000018090d7223 */ /* 0x000fe20000000017 */
[----:B------:R-:W-:Y:S01]  /*5a80*/  F2FP.F16.F32.PACK_AB R23, R79, R16 ;  /* 0x000000104f17723e */ /* 0x000fe200000000ff */
[----:B------:R-:W-:Y:S01]  /*5a90*/  FFMA R32, R22, R24, R75 ;  /* 0x0000001816207223 */ /* 0x000fe2000000004b */
[----:B------:R-:W-:Y:S01]  /*5aa0*/  F2FP.F16.F32.PACK_AB R61, R30, R61 ;  /* 0x0000003d1e3d723e */ /* 0x000fe200000000ff */
[--C-:B--2---:R-:W-:Y:S01]  /*5ab0*/  HADD2.F32 R73, -RZ, R2.reuse.H0_H0 ;  /* 0x20000002ff497230 */ /* 0x104fe20000004100 */
[----:B------:R-:W-:Y:S01]  /*5ac0*/  F2FP.F16.F32.PACK_AB R21, R4, R47 ;  /* 0x0000002f0415723e */ /* 0x000fe200000000ff */
[----:B------:R-:W-:-:S02]  /*5ad0*/  HADD2.F32 R16, -RZ, R2.H1_H1 ;  /* 0x30000002ff107230 */ /* 0x000fc40000004100 */
[----:B------:R-:W-:Y:S01]  /*5ae0*/  FFMA R80, R8, R24, R80 ;  /* 0x0000001808507223 */ /* 0x000fe20000000050 */
[--C-:B------:R-:W-:Y:S02]  /*5af0*/  HADD2.F32 R75, -RZ, R3.reuse.H0_H0 ;  /* 0x20000003ff4b7230 */ /* 0x100fe40000004100 */
[-C--:B------:R-:W-:Y:S01]  /*5b00*/  FFMA R12, R73, R31.reuse, R12 ;  /* 0x0000001f490c7223 */ /* 0x080fe2000000000c */
[----:B------:R-:W-:Y:S02]  /*5b10*/  HADD2.F32 R30, -RZ, R3.H1_H1 ;  /* 0x30000003ff1e7230 */ /* 0x000fe40000004100 */
[----:B------:R-:W-:Y:S01]  /*5b20*/  FFMA R11, R16, R31, R11 ;  /* 0x0000001f100b7223 */ /* 0x000fe2000000000b */
[----:B0-----:R-:W-:Y:S01]  /*5b30*/  IMAD.WIDE R4, R57, 0x2, R6 ;  /* 0x0000000239047825 */ /* 0x001fe200078e0206 */
[----:B------:R-:W-:-:S03]  /*5b40*/  MOV R3, UR9 ;  /* 0x0000000900037c02 */ /* 0x000fc60008000f00 */
[-C--:B------:R-:W-:Y:S01]  /*5b50*/  FFMA R59, R75, R24.reuse, R59 ;  /* 0x000000184b3b7223 */ /* 0x080fe2000000003b */
[C---:B------:R-:W-:Y:S01]  /*5b60*/  FFMA R0, R30.reuse, R24, R0 ;  /* 0x000000181e007223 */ /* 0x040fe20000000000 */
[C---:B------:R-:W-:Y:S01]  /*5b70*/  FFMA R28, R45.reuse, R73, R28 ;  /* 0x000000492d1c7223 */ /* 0x040fe2000000001c */
[C---:B------:R-:W-:Y:S01]  /*5b80*/  FFMA R27, R45.reuse, R16, R27 ;  /* 0x000000102d1b7223 */ /* 0x040fe2000000001b */
[C---:B------:R-:W-:Y:S01]  /*5b90*/  FFMA R26, R45.reuse, R75, R26 ;  /* 0x0000004b2d1a7223 */ /* 0x040fe2000000001a */
[----:B------:R-:W-:Y:S01]  /*5ba0*/  FFMA R25, R45, R30, R25 ;  /* 0x0000001e2d197223 */ /* 0x000fe20000000019 */
[-C--:B------:R-:W-:Y:S01]  /*5bb0*/  FFMA R10, R75, R31.reuse, R10 ;  /* 0x0000001f4b0a7223 */ /* 0x080fe2000000000a */
[----:B------:R-:W-:Y:S01]  /*5bc0*/  FFMA R31, R30, R31, R14 ;  /* 0x0000001f1e1f7223 */ /* 0x000fe2000000000e */
[----:B------:R-:W-:Y:S01]  /*5bd0*/  F2FP.F16.F32.PACK_AB R45, R11, R12 ;  /* 0x0000000c0b2d723e */ /* 0x000fe200000000ff */
[----:B------:R-:W-:Y:S01]  /*5be0*/  IMAD.WIDE R2, R3, 0x2, R4 ;  /* 0x0000000203027825 */ /* 0x000fe200078e0204 */
[----:B------:R-:W-:-:S03]  /*5bf0*/  MOV R11, UR9 ;  /* 0x00000009000b7c02 */ /* 0x000fc60008000f00 */
[-C--:B------:R-:W-:Y:S01]  /*5c00*/  FFMA R20, R73, R60.reuse, R20 ;  /* 0x0000003c49147223 */ /* 0x080fe20000000014 */
[----:B------:R-:W-:Y:S01]  /*5c10*/  F2FP.F16.F32.PACK_AB R59, R0, R59 ;  /* 0x0000003b003b723e */ /* 0x000fe200000000ff */
[-C--:B------:R-:W-:Y:S01]  /*5c20*/  FFMA R19, R16, R60.reuse, R19 ;  /* 0x0000003c10137223 */ /* 0x080fe20000000013 */
[-C--:B------:R-:W-:Y:S01]  /*5c30*/  FFMA R18, R75, R60.reuse, R18 ;  /* 0x0000003c4b127223 */ /* 0x080fe20000000012 */
[----:B------:R-:W-:Y:S01]  /*5c40*/  FFMA R17, R30, R60, R17 ;  /* 0x0000003c1e117223 */ /* 0x000fe20000000011 */
[----:B---3--:R-:W-:Y:S01]  /*5c50*/  HADD2.F32 R0, -RZ, R50.H0_H0 ;  /* 0x20000032ff007230 */ /* 0x008fe20000004100 */
[----:B------:R-:W-:Y:S01]  /*5c60*/  F2FP.F16.F32.PACK_AB R31, R31, R10 ;  /* 0x0000000a1f1f723e */ /* 0x000fe200000000ff */
[----:B------:R-:W-:Y:S01]  /*5c70*/  IMAD.WIDE R10, R11, 0x2, R2 ;  /* 0x000000020b0a7825 */ /* 0x000fe200078e0202 */
[----:B------:R-:W-:-:S03]  /*5c80*/  F2FP.F16.F32.PACK_AB R57, R80, R13 ;  /* 0x0000000d5039723e */ /* 0x000fc600000000ff */
[----:B------:R-:W-:Y:S01]  /*5c90*/  FFMA R47, R15, R24, R83 ;  /* 0x000000180f2f7223 */ /* 0x000fe20000000053 */
[----:B------:R-:W-:Y:S01]  /*5ca0*/  F2FP.F16.F32.PACK_AB R27, R27, R28 ;  /* 0x0000001c1b1b723e */ /* 0x000fe200000000ff */
[----:B------:R-:W-:Y:S01]  /*5cb0*/  FFMA R81, R73, R24, R81 ;  /* 0x0000001849517223 */ /* 0x000fe20000000051 */
[----:B------:R-:W-:Y:S01]  /*5cc0*/  F2FP.F16.F32.PACK_AB R25, R25, R26 ;  /* 0x0000001a1919723e */ /* 0x000fe200000000ff */
[----:B------:R-:W-:Y:S01]  /*5cd0*/  FFMA R14, R16, R24, R49 ;  /* 0x00000018100e7223 */ /* 0x000fe20000000031 */
[----:B------:R-:W-:Y:S01]  /*5ce0*/  F2FP.F16.F32.PACK_AB R19, R19, R20 ;  /* 0x000000141313723e */ /* 0x000fe200000000ff */
[----:B------:R-:W-:Y:S01]  /*5cf0*/  FFMA R56, R9, R0, R56 ;  /* 0x0000000009387223 */ /* 0x000fe20000000038 */
[----:B------:R-:W-:Y:S01]  /*5d00*/  F2FP.F16.F32.PACK_AB R17, R17, R18 ;  /* 0x000000121111723e */ /* 0x000fe200000000ff */
[-C--:B------:R-:W-:Y:S01]  /*5d10*/  FFMA R55, R8, R0.reuse, R55 ;  /* 0x0000000008377223 */ /* 0x080fe20000000037 */
[----:B------:R-:W-:Y:S01]  /*5d20*/  MOV R13, UR9 ;  /* 0x00000009000d7c02 */ /* 0x000fe20008000f00 */
[-C--:B------:R-:W-:Y:S01]  /*5d30*/  FFMA R54, R15, R0.reuse, R54 ;  /* 0x000000000f367223 */ /* 0x080fe20000000036 */
[-C--:B------:R-:W-:Y:S01]  /*5d40*/  FFMA R53, R22, R0.reuse, R53 ;  /* 0x0000000016357223 */ /* 0x080fe20000000035 */
[-C--:B------:R-:W-:Y:S01]  /*5d50*/  FFMA R52, R73, R0.reuse, R52 ;  /* 0x0000000049347223 */ /* 0x080fe20000000034 */
[-C--:B------:R-:W-:Y:S01]  /*5d60*/  FFMA R43, R16, R0.reuse, R43 ;  /* 0x00000000102b7223 */ /* 0x080fe2000000002b */
[-C--:B------:R-:W-:Y:S01]  /*5d70*/  FFMA R42, R75, R0.reuse, R42 ;  /* 0x000000004b2a7223 */ /* 0x080fe2000000002a */
[----:B------:R-:W-:Y:S01]  /*5d80*/  FFMA R41, R30, R0, R41 ;  /* 0x000000001e297223 */ /* 0x000fe20000000029 */
[--C-:B------:R-:W-:Y:S01]  /*5d90*/  HADD2.F32 R0, -RZ, R51.reuse.H0_H0 ;  /* 0x20000033ff007230 */ /* 0x100fe20000004100 */
[----:B------:R-:W-:Y:S01]  /*5da0*/  STG.E desc[UR12][R4.64], R69 ;  /* 0x0000004504007986 */ /* 0x000fe2000c10190c */
[----:B------:R-:W-:Y:S01]  /*5db0*/  F2FP.F16.F32.PACK_AB R47, R32, R47 ;  /* 0x0000002f202f723e */ /* 0x000fe200000000ff */
[----:B------:R-:W-:Y:S01]  /*5dc0*/  IMAD.WIDE R12, R13, 0x2, R10 ;  /* 0x000000020d0c7825 */ /* 0x000fe200078e020a */
[----:B------:R-:W-:Y:S01]  /*5dd0*/  F2FP.F16.F32.PACK_AB R81, R14, R81 ;  /* 0x000000510e51723e */ /* 0x000fe200000000ff */
[----:B------:R-:W-:Y:S02]  /*5de0*/  STG.E desc[UR12][R4.64+0x4], R71 ;  /* 0x0000044704007986 */ /* 0x000fe4000c10190c */
[----:B------:R-:W-:Y:S01]  /*5df0*/  FFMA R68, R75, R0, R68 ;  /* 0x000000004b447223 */ /* 0x000fe20000000044 */
[----:B------:R-:W-:-:S02]  /*5e00*/  HADD2.F32 R51, -RZ, R51.H1_H1 ;  /* 0x30000033ff337230 */ /* 0x000fc40000004100 */
[----:B------:R-:W-:Y:S01]  /*5e10*/  FFMA R89, R9, R0, R89 ;  /* 0x0000000009597223 */ /* 0x000fe20000000059 */
[----:B------:R-:W-:Y:S01]  /*5e20*/  STG.E desc[UR12][R4.64+0x80], R27 ;  /* 0x0000801b04007986 */ /* 0x000fe2000c10190c */
[----:B------:R-:W-:-:S04]  /*5e30*/  IMAD.WIDE R6, R58, 0x2, R6 ;  /* 0x000000023a067825 */ /* 0x000fc800078e0206 */
[-C--:B------:R-:W-:Y:S01]  /*5e40*/  FFMA R64, R15, R0.reuse, R64 ;  /* 0x000000000f407223 */ /* 0x080fe20000000040 */
[-C--:B------:R-:W-:Y:S01]  /*5e50*/  FFMA R70, R9, R51.reuse, R70 ;  /* 0x0000003309467223 */ /* 0x080fe20000000046 */
[----:B------:R0:W-:Y:S01]  /*5e60*/  STG.E desc[UR12][R4.64+0x84], R25 ;  /* 0x0000841904007986 */ /* 0x0001e2000c10190c */
[----:B------:R-:W-:Y:S02]  /*5e70*/  HADD2.F32 R50, -RZ, R50.H1_H1 ;  /* 0x30000032ff327230 */ /* 0x000fe40000004100 */
[-C--:B------:R-:W-:Y:S01]  /*5e80*/  FFMA R72, R15, R51.reuse, R72 ;  /* 0x000000330f487223 */ /* 0x080fe20000000048 */
[CC--:B------:R-:W-:Y:S01]  /*5e90*/  FFMA R65, R22.reuse, R0.reuse, R65 ;  /* 0x0000000016417223 */ /* 0x0c0fe20000000041 */
[----:B------:R-:W-:Y:S01]  /*5ea0*/  STG.E desc[UR12][R2.64], R29 ;  /* 0x0000001d02007986 */ /* 0x000fe2000c10190c */
[----:B------:R-:W-:Y:S01]  /*5eb0*/  FFMA R66, R73, R0, R66 ;  /* 0x0000000049427223 */ /* 0x000fe20000000042 */
[-C--:B------:R-:W-:Y:S01]  /*5ec0*/  FFMA R38, R15, R50.reuse, R38 ;  /* 0x000000320f267223 */ /* 0x080fe20000000026 */
[-C--:B------:R-:W-:Y:S01]  /*5ed0*/  FFMA R40, R9, R50.reuse, R40 ;  /* 0x0000003209287223 */ /* 0x080fe20000000028 */
[----:B------:R-:W-:Y:S01]  /*5ee0*/  STG.E desc[UR12][R2.64+0x4], R21 ;  /* 0x0000041502007986 */ /* 0x000fe2000c10190c */
[-C--:B------:R-:W-:Y:S01]  /*5ef0*/  FFMA R9, R22, R51.reuse, R84 ;  /* 0x0000003316097223 */ /* 0x080fe20000000054 */
[-C--:B------:R-:W-:Y:S01]  /*5f00*/  FFMA R39, R8, R50.reuse, R39 ;  /* 0x0000003208277223 */ /* 0x080fe20000000027 */
[-C--:B------:R-:W-:Y:S01]  /*5f10*/  FFMA R37, R22, R50.reuse, R37 ;  /* 0x0000003216257223 */ /* 0x080fe20000000025 */
[----:B------:R-:W-:Y:S01]  /*5f20*/  STG.E desc[UR12][R2.64+0x80], R19 ;  /* 0x0000801302007986 */ /* 0x000fe2000c10190c */
[-C--:B0-----:R-:W-:Y:S01]  /*5f30*/  FFMA R5, R8, R51.reuse, R46 ;  /* 0x0000003308057223 */ /* 0x081fe2000000002e */
[-C--:B------:R-:W-:Y:S01]  /*5f40*/  FFMA R36, R73, R50.reuse, R36 ;  /* 0x0000003249247223 */ /* 0x080fe20000000024 */
[-C--:B------:R-:W-:Y:S01]  /*5f50*/  FFMA R35, R16, R50.reuse, R35 ;  /* 0x0000003210237223 */ /* 0x080fe20000000023 */
[----:B------:R0:W-:Y:S01]  /*5f60*/  STG.E desc[UR12][R2.64+0x84], R17 ;  /* 0x0000841102007986 */ /* 0x0001e2000c10190c */
[----:B------:R-:W-:Y:S01]  /*5f70*/  FFMA R34, R75, R50, R34 ;  /* 0x000000324b227223 */ /* 0x000fe20000000022 */
[----:B------:R-:W-:Y:S01]  /*5f80*/  F2FP.F16.F32.PACK_AB R15, R5, R70 ;  /* 0x00000046050f723e */ /* 0x000fe200000000ff */
[----:B------:R-:W-:Y:S01]  /*5f90*/  FFMA R33, R30, R50, R33 ;  /* 0x000000321e217223 */ /* 0x000fe20000000021 */
[----:B------:R-:W-:Y:S01]  /*5fa0*/  STG.E desc[UR12][R10.64], R23 ;  /* 0x000000170a007986 */ /* 0x000fe2000c10190c */
[----:B------:R-:W-:Y:S01]  /*5fb0*/  MOV R5, UR9 ;  /* 0x0000000900057c02 */ /* 0x000fe20008000f00 */
[----:B------:R-:W-:Y:S01]  /*5fc0*/  FFMA R67, R16, R0, R67 ;  /* 0x0000000010437223 */ /* 0x000fe20000000043 */
[-C--:B------:R-:W-:Y:S01]  /*5fd0*/  FFMA R74, R73, R51.reuse, R74 ;  /* 0x00000033494a7223 */ /* 0x080fe2000000004a */
[----:B------:R-:W-:Y:S01]  /*5fe0*/  STG.E desc[UR12][R10.64+0x4], R61 ;  /* 0x0000043d0a007986 */ /* 0x000fe2000c10190c */
[-C--:B------:R-:W-:Y:S01]  /*5ff0*/  FFMA R76, R75, R51.reuse, R76 ;  /* 0x000000334b4c7223 */ /* 0x080fe2000000004c */
[C---:B------:R-:W-:Y:S01]  /*6000*/  FFMA R77, R30.reuse, R51, R77 ;  /* 0x000000331e4d7223 */ /* 0x040fe2000000004d */
[----:B------:R-:W-:Y:S01]  /*6010*/  F2FP.F16.F32.PACK_AB R55, R55, R56 ;  /* 0x000000383737723e */ /* 0x000fe200000000ff */
[-C--:B0-----:R-:W-:Y:S01]  /*6020*/  FFMA R3, R30, R0.reuse, R44 ;  /* 0x000000001e037223 */ /* 0x081fe2000000002c */
[----:B------:R-:W-:Y:S01]  /*6030*/  STG.E desc[UR12][R10.64+0x80], R45 ;  /* 0x0000802d0a007986 */ /* 0x000fe2000c10190c */
[----:B------:R-:W-:Y:S01]  /*6040*/  FFMA R2, R8, R0, R63 ;  /* 0x0000000008027223 */ /* 0x000fe2000000003f */
[----:B------:R-:W-:-:S02]  /*6050*/  F2FP.F16.F32.PACK_AB R17, R9, R72 ;  /* 0x000000480911723e */ /* 0x000fc400000000ff */
[----:B------:R0:W-:Y:S01]  /*6060*/  STG.E desc[UR12][R10.64+0x84], R31 ;  /* 0x0000841f0a007986 */ /* 0x0001e2000c10190c */
[----:B------:R-:W-:Y:S02]  /*6070*/  MOV R9, UR9 ;  /* 0x0000000900097c02 */ /* 0x000fe40008000f00 */
[----:B------:R-:W-:Y:S01]  /*6080*/  F2FP.F16.F32.PACK_AB R89, R2, R89 ;  /* 0x000000590259723e */ /* 0x000fe200000000ff */
[----:B------:R-:W-:Y:S01]  /*6090*/  STG.E desc[UR12][R12.64], R57 ;  /* 0x000000390c007986 */ /* 0x000fe2000c10190c */
[----:B------:R-:W-:Y:S02]  /*60a0*/  F2FP.F16.F32.PACK_AB R53, R53, R54 ;  /* 0x000000363535723e */ /* 0x000fe400000000ff */
[----:B------:R-:W-:Y:S01]  /*60b0*/  F2FP.F16.F32.PACK_AB R43, R43, R52 ;  /* 0x000000342b2b723e */ /* 0x000fe200000000ff */
[----:B------:R-:W-:Y:S01]  /*60c0*/  STG.E desc[UR12][R12.64+0x4], R47 ;  /* 0x0000042f0c007986 */ /* 0x000fe2000c10190c */
[----:B------:R-:W-:Y:S02]  /*60d0*/  F2FP.F16.F32.PACK_AB R41, R41, R42 ;  /* 0x0000002a2929723e */ /* 0x000fe400000000ff */
[----:B------:R-:W-:Y:S01]  /*60e0*/  F2FP.F16.F32.PACK_AB R39, R39, R40 ;  /* 0x000000282727723e */ /* 0x000fe200000000ff */
[----:B------:R-:W-:Y:S01]  /*60f0*/  STG.E desc[UR12][R12.64+0x80], R81 ;  /* 0x000080510c007986 */ /* 0x000fe2000c10190c */
[----:B0-----:R-:W-:Y:S01]  /*6100*/  FFMA R11, R16, R51, R48 ;  /* 0x00000033100b7223 */ /* 0x001fe20000000030 */
[----:B------:R-:W-:-:S02]  /*6110*/  F2FP.F16.F32.PACK_AB R37, R37, R38 ;  /* 0x000000262525723e */ /* 0x000fc400000000ff */
[----:B------:R0:W-:Y:S01]  /*6120*/  STG.E desc[UR12][R12.64+0x84], R59 ;  /* 0x0000843b0c007986 */ /* 0x0001e2000c10190c */
[----:B------:R-:W-:Y:S02]  /*6130*/  F2FP.F16.F32.PACK_AB R35, R35, R36 ;  /* 0x000000242323723e */ /* 0x000fe400000000ff */
        /* <DEDUP_REMOVED lines=8> */
[----:B0-----:R-:W-:-:S02]  /*61c0*/  F2FP.F16.F32.PACK_AB R13, R3, R68 ;  /* 0x00000044030d723e */ /* 0x001fc400000000ff */
[----:B------:R-:W-:Y:S01]  /*61d0*/  MOV R3, UR9 ;  /* 0x0000000900037c02 */ /* 0x000fe20008000f00 */
[----:B------:R-:W-:Y:S04]  /*61e0*/  STG.E desc[UR12][R6.64+0x84], R41 ;  /* 0x0000842906007986 */ /* 0x000fe8000c10190c */
[----:B------:R-:W-:-:S05]  /*61f0*/  IMAD.WIDE R2, R3, 0x2, R6 ;  /* 0x0000000203027825 */ /* 0x000fca00078e0206 */
[----:B------:R-:W-:Y:S01]  /*6200*/  STG.E desc[UR12][R2.64], R39 ;  /* 0x0000002702007986 */ /* 0x000fe2000c10190c */
[----:B------:R-:W-:-:S03]  /*6210*/  IMAD.WIDE R4, R5, 0x2, R2 ;  /* 0x0000000205047825 */ /* 0x000fc600078e0202 */
[----:B------:R-:W-:Y:S01]  /*6220*/  STG.E desc[UR12][R2.64+0x4], R37 ;  /* 0x0000042502007986 */ /* 0x000fe2000c10190c */
[----:B------:R-:W-:-:S03]  /*6230*/  IMAD.WIDE R8, R9, 0x2, R4 ;  /* 0x0000000209087825 */ /* 0x000fc600078e0204 */
[----:B------:R-:W-:Y:S04]  /*6240*/  STG.E desc[UR12][R2.64+0x80], R35 ;  /* 0x0000802302007986 */ /* 0x000fe8000c10190c */
        /* <DEDUP_REMOVED lines=8> */
[----:B------:R-:W-:Y:S01]  /*62d0*/  STG.E desc[UR12][R8.64+0x84], R77 ;  /* 0x0000844d08007986 */ /* 0x000fe2000c10190c */
[----:B------:R-:W-:Y:S05]  /*62e0*/  EXIT ;  /* 0x000000000000794d */ /* 0x000fea0003800000 */
.L_x_2:
[----:B------:R-:W-:-:S00]  /*62f0*/  BRA `(.L_x_2) ;  /* 0xfffffffc00fc7947 */ /* 0x000fc0000383ffff */
[----:B------:R-:W-:-:S00]  /*6300*/  NOP ;  /* 0x0000000000007918 */ /* 0x000fc00000000000 */
[----:B------:R-:W-:-:S00]  /*6310*/  NOP ;  /* 0x0000000000007918 */ /* 0x000fc00000000000 */
[----:B------:R-:W-:-:S00]  /*6320*/  NOP ;  /* 0x0000000000007918 */ /* 0x000fc00000000000 */
[----:B------:R-:W-:-:S00]  /*6330*/  NOP ;  /* 0x0000000000007918 */ /* 0x000fc00000000000 */
[----:B------:R-:W-:-:S00]  /*6340*/  NOP ;  /* 0x0000000000007918 */ /* 0x000fc00000000000 */
[----:B------:R-:W-:-:S00]  /*6350*/  NOP ;  /* 0x0000000000007918 */ /* 0x000fc00000000000 */
[----:B------:R-:W-:-:S00]  /*6360*/  NOP ;  /* 0x0000000000007918 */ /* 0x000fc00000000000 */
[----:B------:R-:W-:-:S00]  /*6370*/  NOP ;  /* 0x0000000000007918 */ /* 0x000fc00000000000 */
.L_x_3:


//--------------------- .nv.shared._Z8sgemm_V3P6__halfS0_S0_iii --------------------------
	.section	.nv.shared._Z8sgemm_V3P6__halfS0_S0_iii,"aw",@nobits
	.sectionflags	@""
	.align	2
.nv.shared._Z8sgemm_V3P6__halfS0_S0_iii:
	.zero		9216


//--------------------- .nv.shared.reserved.0     --------------------------
	.section	.nv.shared.reserved.0,"aw",@nobits
	.weak		__nv_reservedSMEM_offset_0_alias
	.size		__nv_reservedSMEM_offset_0_alias, 0, 64
	.other		__nv_reservedSMEM_offset_0_alias,@"STO_CUDA_RESERVED_SHARED STV_DEFAULT"
__nv_reservedSMEM_offset_0_alias:
	.zero		0
	.zero		64


//--------------------- .nv.constant0._Z8sgemm_V3P6__halfS0_S0_iii --------------------------
	.section	.nv.constant0._Z8sgemm_V3P6__halfS0_S0_iii,"a",@progbits
	.sectionflags	@""
	.align	4
.nv.constant0._Z8sgemm_V3P6__halfS0_S0_iii:
	.zero		932


//--------------------- SYMBOLS --------------------------

	.type		.nv.reservedSmem.offset0,@object
	.size		.nv.reservedSmem.offset0,0x4
	.type		.nv.reservedSmem.cap,@object
	.size		.nv.reservedSmem.cap,0x4
